def attn_fwd(
    Q,
    K,
    V,
    Out,
    Lse,
    sm_scale,
    stride_qz,
    stride_qh,
    stride_qm,
    stride_qk,
    stride_kz,
    stride_kh,
    stride_kn,
    stride_kk,
    stride_vz,
    stride_vh,
    stride_vn,
    stride_vk,
    stride_oz,
    stride_oh,
    stride_om,
    stride_ok,
    seqlen_q,
    seqlen_k,
    BLOCK_M: tl.constexpr,
    BLOCK_N: tl.constexpr,
    HEAD_DIM: tl.constexpr,
    CAUSAL: tl.constexpr,
):
    start_m = tl.program_id(0)
    off_hz = tl.program_id(1)
    q_off = off_hz * stride_qh
    k_off = off_hz * stride_kh
    v_off = off_hz * stride_vh
    offs_m = start_m * BLOCK_M + tl.arange(0, BLOCK_M)
    offs_d = tl.arange(0, HEAD_DIM)
    offs_n = tl.arange(0, BLOCK_N)
    q_ptrs = Q + q_off + offs_m[:, None] * stride_qm + offs_d[None, :] * stride_qk
    k_ptrs = K + k_off + offs_d[:, None] * stride_kk + offs_n[None, :] * stride_kn
    v_ptrs = V + v_off + offs_n[:, None] * stride_vn + offs_d[None, :] * stride_vk
    m_i = tl.full([BLOCK_M], float("-inf"), dtype=tl.float32)
    l_i = tl.zeros([BLOCK_M], dtype=tl.float32) + 1.0
    acc = tl.zeros([BLOCK_M, HEAD_DIM], dtype=tl.float32)
    q = tl.load(q_ptrs)
    acc, l_i, m_i = _attn_fwd_inner(
        acc,
        l_i,
        m_i,
        q,
        k_ptrs,
        v_ptrs,
        sm_scale,
        stride_kn,
        stride_vn,
        start_m,
        seqlen_k,
        BLOCK_M,
        BLOCK_N,
        HEAD_DIM,
        CAUSAL,
    )
    acc = acc / l_i[:, None]
    lse = m_i + tl.math.log2(l_i) / 1.4426950408889634
    o_ptrs = (
        Out
        + off_hz * stride_oh
        + offs_m[:, None] * stride_om
        + offs_d[None, :] * stride_ok
    )
    tl.store(o_ptrs, acc.to(Out.dtype.element_ty))
    tl.store(Lse + off_hz * seqlen_q + offs_m, lse)

# config = {"BLOCK_M": 256, "BLOCK_N": 16, "HEAD_DIM": 256, "arch": "sm_100", "causal": true, "dtype": "fp16", "num_stages": 4, "num_warps": 16}
# arch = sm_100


// ===== COMPILED SASS (sm_100a) =====

	.target	sm_100a

	.elftype	@"ET_EXEC"


//--------------------- .note.nv.tkinfo           --------------------------
	.section	.note.nv.tkinfo,"",@"SHT_NOTE"
	.sectionflags	@"SHF_NOTE_NV_TKINFO"
	.tkinfo
        /*0018*/ 	.word	0x00000081
        /*0030*/ 	.string	""
        /*0030*/ 	.string	"ptxas-blackwell"
        /*0030*/ 	.string	"Cuda compilation tools, release 12.9, V12.9.86"
        /*0030*/ 	.string	"Build cuda_12.9.r12.9/compiler.36037853_0"
        /*0030*/ 	.string	"-v  -suppress-debug-info  -lineinfo  -arch sm_100a "



//--------------------- .note.nv.cuver            --------------------------
	.section	.note.nv.cuver,"",@"SHT_NOTE"
	.sectionflags	@"SHF_NOTE_NV_CUVER"
        /*0018*/ 	.short	0x0001
        /*001a*/ 	.short	0x0064
        /*001c*/ 	.short	0x0001
        /*001e*/ 	.short	0x0000
        /*0020*/ 	.short	0x0001
        /*0022*/ 	.short	0x0000


//--------------------- .nv.info                  --------------------------
	.section	.nv.info,"",@"SHT_CUDA_INFO"
	.align	4


	//----- nvinfo : EIATTR_REGCOUNT
	.align		4
        /*0000*/ 	.byte	0x04, 0x2f
        /*0002*/ 	.short	(.L_2 - .L_1)
	.align		4
.L_1:
        /*0004*/ 	.word	index@(attn_fwd)
        /*0008*/ 	.word	0x00000040


	//----- nvinfo : EIATTR_FRAME_SIZE
	.align		4
.L_2:
        /*000c*/ 	.byte	0x04, 0x11
        /*000e*/ 	.short	(.L_4 - .L_3)
	.align		4
.L_3:
        /*0010*/ 	.word	index@(attn_fwd)
        /*0014*/ 	.word	0x00000368


	//----- nvinfo : EIATTR_MIN_STACK_SIZE
	.align		4
.L_4:
        /*0018*/ 	.byte	0x04, 0x12
        /*001a*/ 	.short	(.L_6 - .L_5)
	.align		4
.L_5:
        /*001c*/ 	.word	index@(attn_fwd)
        /*0020*/ 	.word	0x00000368
.L_6:


//--------------------- .nv.info.attn_fwd         --------------------------
	.section	.nv.info.attn_fwd,"",@"SHT_CUDA_INFO"
	.sectionflags	@""
	.align	4


	//----- nvinfo : EIATTR_CUDA_API_VERSION
	.align		4
        /*0000*/ 	.byte	0x04, 0x37
        /*0002*/ 	.short	(.L_8 - .L_7)
.L_7:
        /*0004*/ 	.word	0x00000081


	//----- nvinfo : EIATTR_KPARAM_INFO
	.align		4
.L_8:
        /*0008*/ 	.byte	0x04, 0x17
        /*000a*/ 	.short	(.L_10 - .L_9)
.L_9:
        /*000c*/ 	.word	0x00000000
        /*0010*/ 	.short	0x0019
        /*0012*/ 	.short	0x0080
        /*0014*/ 	.byte	0x00, 0xf4, 0x21, 0x00


	//----- nvinfo : EIATTR_KPARAM_INFO
	.align		4
.L_10:
        /*0018*/ 	.byte	0x04, 0x17
        /*001a*/ 	.short	(.L_12 - .L_11)
.L_11:
        /*001c*/ 	.word	0x00000000
        /*0020*/ 	.short	0x0018
        /*0022*/ 	.short	0x0078
        /*0024*/ 	.byte	0x00, 0xf4, 0x21, 0x00


	//----- nvinfo : EIATTR_KPARAM_INFO
	.align		4
.L_12:
        /*0028*/ 	.byte	0x04, 0x17
        /*002a*/ 	.short	(.L_14 - .L_13)
.L_13:
        /*002c*/ 	.word	0x00000000
        /*0030*/ 	.short	0x0017
        /*0032*/ 	.short	0x0070
        /*0034*/ 	.byte	0x00, 0xf0, 0x11, 0x00


	//----- nvinfo : EIATTR_KPARAM_INFO
	.align		4
.L_14:
        /*0038*/ 	.byte	0x04, 0x17
        /*003a*/ 	.short	(.L_16 - .L_15)
.L_15:
        /*003c*/ 	.word	0x00000000
        /*0040*/ 	.short	0x0016
        /*0042*/ 	.short	0x006c
        /*0044*/ 	.byte	0x00, 0xf0, 0x11, 0x00


	//----- nvinfo : EIATTR_KPARAM_INFO
	.align		4
.L_16:
        /*0048*/ 	.byte	0x04, 0x17
        /*004a*/ 	.short	(.L_18 - .L_17)
.L_17:
        /*004c*/ 	.word	0x00000000
        /*0050*/ 	.short	0x0015
        /*0052*/ 	.short	0x0068
        /*0054*/ 	.byte	0x00, 0xf0, 0x11, 0x00


	//----- nvinfo : EIATTR_KPARAM_INFO
	.align		4
.L_18:
        /*0058*/ 	.byte	0x04, 0x17
        /*005a*/ 	.short	(.L_20 - .L_19)
.L_19:
        /*005c*/ 	.word	0x00000000
        /*0060*/ 	.short	0x0014
        /*0062*/ 	.short	0x0064
        /*0064*/ 	.byte	0x00, 0xf0, 0x11, 0x00


	//----- nvinfo : EIATTR_KPARAM_INFO
	.align		4
.L_20:
        /*0068*/ 	.byte	0x04, 0x17
        /*006a*/ 	.short	(.L_22 - .L_21)
.L_21:
        /*006c*/ 	.word	0x00000000
        /*0070*/ 	.short	0x0013
        /*0072*/ 	.short	0x0060
        /*0074*/ 	.byte	0x00, 0xf0, 0x11, 0x00


	//----- nvinfo : EIATTR_KPARAM_INFO
	.align		4
.L_22:
        /*0078*/ 	.byte	0x04, 0x17
        /*007a*/ 	.short	(.L_24 - .L_23)
.L_23:
        /*007c*/ 	.word	0x00000000
        /*0080*/ 	.short	0x0012
        /*0082*/ 	.short	0x005c
        /*0084*/ 	.byte	0x00, 0xf0, 0x11, 0x00


	//----- nvinfo : EIATTR_KPARAM_INFO
	.align		4
.L_24:
        /*0088*/ 	.byte	0x04, 0x17
        /*008a*/ 	.short	(.L_26 - .L_25)
.L_25:
        /*008c*/ 	.word	0x00000000
        /*0090*/ 	.short	0x0011
        /*0092*/ 	.short	0x0058
        /*0094*/ 	.byte	0x00, 0xf0, 0x11, 0x00


	//----- nvinfo : EIATTR_KPARAM_INFO
	.align		4
.L_26:
        /*0098*/ 	.byte	0x04, 0x17
        /*009a*/ 	.short	(.L_28 - .L_27)
.L_27:
        /*009c*/ 	.word	0x00000000
        /*00a0*/ 	.short	0x0010
        /*00a2*/ 	.short	0x0054
        /*00a4*/ 	.byte	0x00, 0xf0, 0x11, 0x00


	//----- nvinfo : EIATTR_KPARAM_INFO
	.align		4
.L_28:
        /*00a8*/ 	.byte	0x04, 0x17
        /*00aa*/ 	.short	(.L_30 - .L_29)
.L_29:
        /*00ac*/ 	.word	0x00000000
        /*00b0*/ 	.short	0x000f
        /*00b2*/ 	.short	0x0050
        /*00b4*/ 	.byte	0x00, 0xf0, 0x11, 0x00


	//----- nvinfo : EIATTR_KPARAM_INFO
	.align		4
.L_30:
        /*00b8*/ 	.byte	0x04, 0x17
        /*00ba*/ 	.short	(.L_32 - .L_31)
.L_31:
        /*00bc*/ 	.word	0x00000000
        /*00c0*/ 	.short	0x000e
        /*00c2*/ 	.short	0x004c
        /*00c4*/ 	.byte	0x00, 0xf0, 0x11, 0x00


	//----- nvinfo : EIATTR_KPARAM_INFO
	.align		4
.L_32:
        /*00c8*/ 	.byte	0x04, 0x17
        /*00ca*/ 	.short	(.L_34 - .L_33)
.L_33:
        /*00cc*/ 	.word	0x00000000
        /*00d0*/ 	.short	0x000d
        /*00d2*/ 	.short	0x0048
        /*00d4*/ 	.byte	0x00, 0xf0, 0x11, 0x00


	//----- nvinfo : EIATTR_KPARAM_INFO
	.align		4
.L_34:
        /*00d8*/ 	.byte	0x04, 0x17
        /*00da*/ 	.short	(.L_36 - .L_35)
.L_35:
        /*00dc*/ 	.word	0x00000000
        /*00e0*/ 	.short	0x000c
        /*00e2*/ 	.short	0x0044
        /*00e4*/ 	.byte	0x00, 0xf0, 0x11, 0x00


	//----- nvinfo : EIATTR_KPARAM_INFO
	.align		4
.L_36:
        /*00e8*/ 	.byte	0x04, 0x17
        /*00ea*/ 	.short	(.L_38 - .L_37)
.L_37:
        /*00ec*/ 	.word	0x00000000
        /*00f0*/ 	.short	0x000b
        /*00f2*/ 	.short	0x0040
        /*00f4*/ 	.byte	0x00, 0xf0, 0x11, 0x00


	//----- nvinfo : EIATTR_KPARAM_INFO
	.align		4
.L_38:
        /*00f8*/ 	.byte	0x04, 0x17
        /*00fa*/ 	.short	(.L_40 - .L_39)
.L_39:
        /*00fc*/ 	.word	0x00000000
        /*0100*/ 	.short	0x000a
        /*0102*/ 	.short	0x003c
        /*0104*/ 	.byte	0x00, 0xf0, 0x11, 0x00


	//----- nvinfo : EIATTR_KPARAM_INFO
	.align		4
.L_40:
        /*0108*/ 	.byte	0x04, 0x17
        /*010a*/ 	.short	(.L_42 - .L_41)
.L_41:
        /*010c*/ 	.word	0x00000000
        /*0110*/ 	.short	0x0009
        /*0112*/ 	.short	0x0038
        /*0114*/ 	.byte	0x00, 0xf0, 0x11, 0x00


	//----- nvinfo : EIATTR_KPARAM_INFO
	.align		4
.L_42:
        /*0118*/ 	.byte	0x04, 0x17
        /*011a*/ 	.short	(.L_44 - .L_43)
.L_43:
        /*011c*/ 	.word	0x00000000
        /*0120*/ 	.short	0x0008
        /*0122*/ 	.short	0x0034
        /*0124*/ 	.byte	0x00, 0xf0, 0x11, 0x00


	//----- nvinfo : EIATTR_KPARAM_INFO
	.align		4
.L_44:
        /*0128*/ 	.byte	0x04, 0x17
        /*012a*/ 	.short	(.L_46 - .L_45)
.L_45:
        /*012c*/ 	.word	0x00000000
        /*0130*/ 	.short	0x0007
        /*0132*/ 	.short	0x0030
        /*0134*/ 	.byte	0x00, 0xf0, 0x11, 0x00


	//----- nvinfo : EIATTR_KPARAM_INFO
	.align		4
.L_46:
        /*0138*/ 	.byte	0x04, 0x17
        /*013a*/ 	.short	(.L_48 - .L_47)
.L_47:
        /*013c*/ 	.word	0x00000000
        /*0140*/ 	.short	0x0006
        /*0142*/ 	.short	0x002c
        /*0144*/ 	.byte	0x00, 0xf0, 0x11, 0x00


	//----- nvinfo : EIATTR_KPARAM_INFO
	.align		4
.L_48:
        /*0148*/ 	.byte	0x04, 0x17
        /*014a*/ 	.short	(.L_50 - .L_49)
.L_49:
        /*014c*/ 	.word	0x00000000
        /*0150*/ 	.short	0x0005
        /*0152*/ 	.short	0x0028
        /*0154*/ 	.byte	0x00, 0xf0, 0x11, 0x00


	//----- nvinfo : EIATTR_KPARAM_INFO
	.align		4
.L_50:
        /*0158*/ 	.byte	0x04, 0x17
        /*015a*/ 	.short	(.L_52 - .L_51)
.L_51:
        /*015c*/ 	.word	0x00000000
        /*0160*/ 	.short	0x0004
        /*0162*/ 	.short	0x0020
        /*0164*/ 	.byte	0x00, 0xf4, 0x21, 0x00


	//----- nvinfo : EIATTR_KPARAM_INFO
	.align		4
.L_52:
        /*0168*/ 	.byte	0x04, 0x17
        /*016a*/ 	.short	(.L_54 - .L_53)
.L_53:
        /*016c*/ 	.word	0x00000000
        /*0170*/ 	.short	0x0003
        /*0172*/ 	.short	0x0018
        /*0174*/ 	.byte	0x00, 0xf4, 0x21, 0x00


	//----- nvinfo : EIATTR_KPARAM_INFO
	.align		4
.L_54:
        /*0178*/ 	.byte	0x04, 0x17
        /*017a*/ 	.short	(.L_56 - .L_55)
.L_55:
        /*017c*/ 	.word	0x00000000
        /*0180*/ 	.short	0x0002
        /*0182*/ 	.short	0x0010
        /*0184*/ 	.byte	0x00, 0xf4, 0x21, 0x00


	//----- nvinfo : EIATTR_KPARAM_INFO
	.align		4
.L_56:
        /*0188*/ 	.byte	0x04, 0x17
        /*018a*/ 	.short	(.L_58 - .L_57)
.L_57:
        /*018c*/ 	.word	0x00000000
        /*0190*/ 	.short	0x0001
        /*0192*/ 	.short	0x0008
        /*0194*/ 	.byte	0x00, 0xf4, 0x21, 0x00


	//----- nvinfo : EIATTR_KPARAM_INFO
	.align		4
.L_58:
        /*0198*/ 	.byte	0x04, 0x17
        /*019a*/ 	.short	(.L_60 - .L_59)
.L_59:
        /*019c*/ 	.word	0x00000000
        /*01a0*/ 	.short	0x0000
        /*01a2*/ 	.short	0x0000
        /*01a4*/ 	.byte	0x00, 0xf4, 0x21, 0x00


	//----- nvinfo : EIATTR_SPARSE_MMA_MASK
	.align		4
.L_60:
        /*01a8*/ 	.byte	0x03, 0x50
        /*01aa*/ 	.short	0x0000


	//----- nvinfo : EIATTR_MAXREG_COUNT
	.align		4
        /*01ac*/ 	.byte	0x03, 0x1b
        /*01ae*/ 	.short	0x0080


	//----- nvinfo : EIATTR_NUM_BARRIERS
	.align		4
        /*01b0*/ 	.byte	0x02, 0x4c
        /*01b2*/ 	.byte	0x01
	.zero		1


	//----- nvinfo : EIATTR_ANNOTATIONS
	.align		4
        /*01b4*/ 	.byte	0x04, 0x55
        /*01b6*/ 	.short	(.L_62 - .L_61)


	//   ....[0]....
.L_61:
        /*01b8*/ 	.word	0x00000001
        /*01bc*/ 	.byte	0x60, 0x04, 0x00, 0x00, 0x01, 0x00, 0x00, 0x00, 0x70, 0x04, 0x00, 0x00, 0x01, 0x00, 0x00, 0x00
        /* <DEDUP_REMOVED lines=502> */
        /*212c*/ 	.byte	0x20, 0xdc, 0x00, 0x00


	//----- nvinfo : EIATTR_COOP_GROUP_MASK_REGIDS
	.align		4
.L_62:
        /*2130*/ 	.byte	0x04, 0x29
        /*2132*/ 	.short	(.L_64 - .L_63)


	//   ....[0]....
.L_63:
        /*2134*/ 	.word	0xffffffff


	//   ....[1]....
        /*2138*/ 	.word	0xffffffff


	//   ....[2]....
        /*213c*/ 	.word	0xffffffff


	//   ....[3]....
        /*2140*/ 	.word	0xffffffff


	//   ....[4]....
        /*2144*/ 	.word	0xffffffff


	//   ....[5]....
        /*2148*/ 	.word	0xffffffff


	//   ....[6]....
        /*214c*/ 	.word	0xffffffff


	//   ....[7]....
        /*2150*/ 	.word	0xffffffff


	//----- nvinfo : EIATTR_COOP_GROUP_INSTR_OFFSETS
	.align		4
.L_64:
        /*2154*/ 	.byte	0x04, 0x28
        /*2156*/ 	.short	(.L_66 - .L_65)


	//   ....[0]....
.L_65:
        /*2158*/ 	.word	0x00005a80


	//   ....[1]....
        /*215c*/ 	.word	0x00005b30


	//   ....[2]....
        /*2160*/ 	.word	0x00005b40


	//   ....[3]....
        /*2164*/ 	.word	0x00005b60


	//   ....[4]....
        /*2168*/ 	.word	0x000071f0


	//   ....[5]....
        /*216c*/ 	.word	0x00007200


	//   ....[6]....
        /*2170*/ 	.word	0x00007290


	//   ....[7]....
        /*2174*/ 	.word	0x000072a0


	//----- nvinfo : EIATTR_VRC_CTA_INIT_COUNT
	.align		4
.L_66:
        /*2178*/ 	.byte	0x02, 0x4a
	.zero		1
	.zero		1


	//----- nvinfo : EIATTR_EXIT_INSTR_OFFSETS
	.align		4
        /*217c*/ 	.byte	0x04, 0x1c
        /*217e*/ 	.short	(.L_68 - .L_67)


	//   ....[0]....
.L_67:
        /*2180*/ 	.word	0x0000dc10


	//   ....[1]....
        /*2184*/ 	.word	0x0000dc50


	//----- nvinfo : EIATTR_REQNTID
	.align		4
.L_68:
        /*2188*/ 	.byte	0x04, 0x10
        /*218a*/ 	.short	(.L_70 - .L_69)
.L_69:
        /*218c*/ 	.word	0x00000200
        /*2190*/ 	.word	0x00000001
        /*2194*/ 	.word	0x00000001


	//----- nvinfo : EIATTR_CBANK_PARAM_SIZE
	.align		4
.L_70:
        /*2198*/ 	.byte	0x03, 0x19
        /*219a*/ 	.short	0x0088


	//----- nvinfo : EIATTR_PARAM_CBANK
	.align		4
        /*219c*/ 	.byte	0x04, 0x0a
        /*219e*/ 	.short	(.L_72 - .L_71)
	.align		4
.L_71:
        /*21a0*/ 	.word	index@(.nv.constant0.attn_fwd)
        /*21a4*/ 	.short	0x0380
        /*21a6*/ 	.short	0x0088


	//----- nvinfo : EIATTR_SW_WAR
	.align		4
.L_72:
        /*21a8*/ 	.byte	0x04, 0x36
        /*21aa*/ 	.short	(.L_74 - .L_73)
.L_73:
        /*21ac*/ 	.word	0x00000008
.L_74:


//--------------------- .nv.compat                --------------------------
	.section	.nv.compat,"",@"SHT_CUDA_COMPAT_INFO"
	.align	4
        /*0000*/ 	.byte	0x02, 0x02, 0x01, 0x00, 0x02, 0x05, 0x05, 0x00, 0x02, 0x03, 0x00, 0x00, 0x02, 0x06, 0x01, 0x00


//--------------------- .nv.callgraph             --------------------------
	.section	.nv.callgraph,"",@"SHT_CUDA_CALLGRAPH"
	.align	4
	.sectionentsize	8
	.align		4
        /*0000*/ 	.word	0x00000000
	.align		4
        /*0004*/ 	.word	0xffffffff
	.align		4
        /*0008*/ 	.word	0x00000000
	.align		4
        /*000c*/ 	.word	0xfffffffe
	.align		4
        /*0010*/ 	.word	0x00000000
	.align		4
        /*0014*/ 	.word	0xfffffffd
	.align		4
        /*0018*/ 	.word	0x00000000
	.align		4
        /*001c*/ 	.word	0xfffffffc


//--------------------- .nv.constant4             --------------------------
	.section	.nv.constant4,"a",@progbits
	.align	8
	.align		8
.nv.constant4:
        /*0000*/ 	.dword	_$_str


//--------------------- .text.attn_fwd            --------------------------
	.section	.text.attn_fwd,"ax",@progbits
	.align	128
        .global         attn_fwd
        .type           attn_fwd,@function
        .size           attn_fwd,(.L_x_3 - attn_fwd)
        .other          attn_fwd,@"STO_CUDA_ENTRY STV_DEFAULT"
attn_fwd:
.text.attn_fwd:
[----:B------:R-:W0:Y:S01]  /*0000*/  LDC R1, c[0x0][0x37c] ;  /* 0x0000df00ff017b82 */ /* 0x000e220000000800 */
[----:B------:R-:W1:Y:S07]  /*0010*/  S2R R0, SR_CTAID.X ;  /* 0x0000000000007919 */ /* 0x000e6e0000002500 */
[----:B------:R-:W2:Y:S01]  /*0020*/  S2UR UR7, SR_CTAID.Y ;  /* 0x00000000000779c3 */ /* 0x000ea20000002600 */
[----:B------:R-:W2:Y:S01]  /*0030*/  LDCU.64 UR4, c[0x0][0x3b0] ;  /* 0x00007600ff0477ac */ /* 0x000ea20008000a00 */
[----:B0-----:R-:W-:Y:S01]  /*0040*/  VIADD R1, R1, 0xfffffc98 ;  /* 0xfffffc9801017836 */ /* 0x001fe20000000000 */
[----:B------:R-:W1:Y:S01]  /*0050*/  S2R R2, SR_TID.X ;  /* 0x0000000000027919 */ /* 0x000e620000002100 */
[----:B------:R-:W0:Y:S04]  /*0060*/  LDCU.64 UR8, c[0x0][0x358] ;  /* 0x00006b00ff0877ac */ /* 0x000e280008000a00 */
[----:B------:R-:W3:Y:S08]  /*0070*/  LDC R40, c[0x0][0x3b8] ;  /* 0x0000ee00ff287b82 */ /* 0x000ef00000000800 */
[----:B------:R-:W4:Y:S01]  /*0080*/  LDC.64 R26, c[0x0][0x380] ;  /* 0x0000e000ff1a7b82 */ /* 0x000f220000000a00 */
[----:B--2---:R-:W-:-:S04]  /*0090*/  UIMAD UR4, UR7, UR4, URZ ;  /* 0x00000004070472a4 */ /* 0x004fc8000f8e02ff */
[----:B------:R-:W-:Y:S01]  /*00a0*/  USHF.L.U32 UR6, UR4, 0x1, URZ ;  /* 0x0000000104067899 */ /* 0x000fe200080006ff */
[----:B-1----:R-:W-:Y:S02]  /*00b0*/  PRMT R0, R2, 0x6540, R0 ;  /* 0x0000654002007816 */ /* 0x002fe40000000000 */
[----:B------:R-:W-:-:S03]  /*00c0*/  SHF.R.U32.HI R2, RZ, 0x8, R2 ;  /* 0x00000008ff027819 */ /* 0x000fc60000011602 */
[----:B------:R-:W-:Y:S01]  /*00d0*/  IMAD R0, R0, UR5, RZ ;  /* 0x0000000500007c24 */ /* 0x000fe2000f8e02ff */
[----:B------:R-:W-:Y:S01]  /*00e0*/  SGXT.U32 R2, R2, 0x1 ;  /* 0x000000010202781a */ /* 0x000fe20000000000 */
[----:B------:R-:W-:Y:S02]  /*00f0*/  UIMAD.WIDE UR4, UR4, 0x2, URZ ;  /* 0x00000002040478a5 */ /* 0x000fe4000f8e02ff */
[----:B------:R-:W-:Y:S02]  /*0100*/  IMAD.SHL.U32 R3, R0, 0x2, RZ ;  /* 0x0000000200037824 */ /* 0x000fe400078e00ff */
[----:B---3--:R-:W-:Y:S02]  /*0110*/  IMAD R5, R2, R40, RZ ;  /* 0x0000002802057224 */ /* 0x008fe400078e02ff */
[----:B------:R-:W-:Y:S01]  /*0120*/  IMAD.HI R0, R0, 0x2, RZ ;  /* 0x0000000200007827 */ /* 0x000fe200078e02ff */
[----:B----4-:R-:W-:-:S03]  /*0130*/  IADD3 R32, P0, P1, R3, UR6, R26 ;  /* 0x0000000603207c10 */ /* 0x010fc6000f91e01a */
[----:B------:R-:W-:Y:S01]  /*0140*/  IMAD R7, R40, 0x2, R5 ;  /* 0x0000000228077824 */ /* 0x000fe200078e0205 */
[----:B------:R-:W-:Y:S02]  /*0150*/  IADD3.X R27, PT, PT, R0, UR5, R27, P0, P1 ;  /* 0x00000005001b7c10 */ /* 0x000fe400087e241b */
[-C--:B------:R-:W-:Y:S01]  /*0160*/  LEA R2, P0, R5, R32.reuse, 0x1 ;  /* 0x0000002005027211 */ /* 0x080fe200078008ff */
[C---:B------:R-:W-:Y:S01]  /*0170*/  IMAD R9, R40.reuse, 0x2, R7 ;  /* 0x0000000228097824 */ /* 0x040fe200078e0207 */
[-C--:B------:R-:W-:Y:S02]  /*0180*/  LEA R4, P1, R7, R32.reuse, 0x1 ;  /* 0x0000002007047211 */ /* 0x080fe400078208ff */
[-C--:B------:R-:W-:Y:S01]  /*0190*/  LEA.HI.X.SX32 R3, R5, R27.reuse, 0x1, P0 ;  /* 0x0000001b05037211 */ /* 0x080fe200000f0eff */
[C---:B------:R-:W-:Y:S01]  /*01a0*/  IMAD R11, R40.reuse, 0x2, R9 ;  /* 0x00000002280b7824 */ /* 0x040fe200078e0209 */
[-C--:B------:R-:W-:Y:S02]  /*01b0*/  LEA R6, P0, R9, R32.reuse, 0x1 ;  /* 0x0000002009067211 */ /* 0x080fe400078008ff */
[-C--:B------:R-:W-:Y:S01]  /*01c0*/  LEA.HI.X.SX32 R5, R7, R27.reuse, 0x1, P1 ;  /* 0x0000001b07057211 */ /* 0x080fe200008f0eff */
[----:B------:R-:W-:Y:S01]  /*01d0*/  IMAD R13, R40, 0x2, R11 ;  /* 0x00000002280d7824 */ /* 0x000fe200078e020b */
[----:B------:R-:W-:Y:S01]  /*01e0*/  LEA.HI.X.SX32 R7, R9, R27, 0x1, P0 ;  /* 0x0000001b09077211 */ /* 0x000fe200000f0eff */
[----:B0-----:R0:W2:Y:S01]  /*01f0*/  LDG.E.U16 R20, desc[UR8][R2.64] ;  /* 0x0000000802147981 */ /* 0x0010a2000c1e1500 */
[----:B------:R-:W-:-:S02]  /*0200*/  LEA R8, P0, R11, R32, 0x1 ;  /* 0x000000200b087211 */ /* 0x000fc400078008ff */
[----:B------:R-:W-:Y:S01]  /*0210*/  LEA R10, P1, R13, R32, 0x1 ;  /* 0x000000200d0a7211 */ /* 0x000fe200078208ff */
[----:B------:R1:W3:Y:S01]  /*0220*/  LDG.E.U16 R14, desc[UR8][R4.64] ;  /* 0x00000008040e7981 */ /* 0x0002e2000c1e1500 */
[-C--:B------:R-:W-:Y:S02]  /*0230*/  LEA.HI.X.SX32 R9, R11, R27.reuse, 0x1, P0 ;  /* 0x0000001b0b097211 */ /* 0x080fe400000f0eff */
[----:B------:R-:W-:Y:S01]  /*0240*/  LEA.HI.X.SX32 R11, R13, R27, 0x1, P1 ;  /* 0x0000001b0d0b7211 */ /* 0x000fe200008f0eff */
[----:B------:R4:W5:Y:S01]  /*0250*/  LDG.E.U16 R19, desc[UR8][R6.64] ;  /* 0x0000000806137981 */ /* 0x000962000c1e1500 */
[----:B------:R-:W-:-:S03]  /*0260*/  LEA R15, R40, R13, 0x1 ;  /* 0x0000000d280f7211 */ /* 0x000fc600078e08ff */
[----:B------:R-:W5:Y:S04]  /*0270*/  LDG.E.U16 R18, desc[UR8][R8.64] ;  /* 0x0000000808127981 */ /* 0x000f68000c1e1500 */
[----:B------:R4:W5:Y:S01]  /*0280*/  LDG.E.U16 R0, desc[UR8][R10.64] ;  /* 0x000000080a007981 */ /* 0x000962000c1e1500 */
[----:B------:R-:W-:Y:S01]  /*0290*/  LEA R12, P0, R15, R32, 0x1 ;  /* 0x000000200f0c7211 */ /* 0x000fe200078008ff */
[----:B0-----:R-:W-:-:S03]  /*02a0*/  IMAD R3, R40, 0x2, R15 ;  /* 0x0000000228037824 */ /* 0x001fc600078e020f */
[----:B------:R-:W-:Y:S01]  /*02b0*/  LEA.HI.X.SX32 R13, R15, R27, 0x1, P0 ;  /* 0x0000001b0f0d7211 */ /* 0x000fe200000f0eff */
[----:B-1----:R-:W-:Y:S01]  /*02c0*/  IMAD R5, R40, 0x2, R3 ;  /* 0x0000000228057824 */ /* 0x002fe200078e0203 */
[----:B------:R-:W-:-:S03]  /*02d0*/  LEA R2, P0, R3, R32, 0x1 ;  /* 0x0000002003027211 */ /* 0x000fc600078008ff */
[----:B------:R-:W-:Y:S01]  /*02e0*/  IMAD R15, R40, 0x2, R5 ;  /* 0x00000002280f7824 */ /* 0x000fe200078e0205 */
[----:B------:R0:W5:Y:S01]  /*02f0*/  LDG.E.U16 R16, desc[UR8][R12.64] ;  /* 0x000000080c107981 */ /* 0x000162000c1e1500 */
[-C--:B------:R-:W-:Y:S02]  /*0300*/  LEA.HI.X.SX32 R3, R3, R27.reuse, 0x1, P0 ;  /* 0x0000001b03037211 */ /* 0x080fe400000f0eff */
[-C--:B------:R-:W-:Y:S02]  /*0310*/  LEA R4, P0, R5, R32.reuse, 0x1 ;  /* 0x0000002005047211 */ /* 0x080fe400078008ff */
[----:B----4-:R-:W-:Y:S01]  /*0320*/  LEA R6, P1, R15, R32, 0x1 ;  /* 0x000000200f067211 */ /* 0x010fe200078208ff */
[----:B------:R1:W4:Y:S01]  /*0330*/  LDG.E.U16 R23, desc[UR8][R2.64] ;  /* 0x0000000802177981 */ /* 0x000322000c1e1500 */
[-C--:B------:R-:W-:Y:S02]  /*0340*/  LEA.HI.X.SX32 R5, R5, R27.reuse, 0x1, P0 ;  /* 0x0000001b05057211 */ /* 0x080fe400000f0eff */
[----:B------:R-:W-:-:S03]  /*0350*/  LEA.HI.X.SX32 R7, R15, R27, 0x1, P1 ;  /* 0x0000001b0f077211 */ /* 0x000fc600008f0eff */
[----:B------:R1:W4:Y:S01]  /*0360*/  LDG.E.U16 R22, desc[UR8][R4.64] ;  /* 0x0000000804167981 */ /* 0x000322000c1e1500 */
[----:B------:R-:W-:-:S03]  /*0370*/  IMAD R17, R40, 0x2, R15 ;  /* 0x0000000228117824 */ /* 0x000fc600078e020f */
[----:B------:R1:W4:Y:S01]  /*0380*/  LDG.E.U16 R21, desc[UR8][R6.64] ;  /* 0x0000000806157981 */ /* 0x000322000c1e1500 */
[----:B------:R-:W-:Y:S01]  /*0390*/  IMAD R11, R40, 0x2, R17 ;  /* 0x00000002280b7824 */ /* 0x000fe200078e0211 */
[----:B------:R-:W-:-:S03]  /*03a0*/  LEA R8, P0, R17, R32, 0x1 ;  /* 0x0000002011087211 */ /* 0x000fc600078008ff */
[C---:B0-----:R-:W-:Y:S01]  /*03b0*/  IMAD R13, R40.reuse, 0x2, R11 ;  /* 0x00000002280d7824 */ /* 0x041fe200078e020b */
[----:B------:R-:W-:Y:S02]  /*03c0*/  LEA.HI.X.SX32 R9, R17, R27, 0x1, P0 ;  /* 0x0000001b11097211 */ /* 0x000fe400000f0eff */
[CC--:B------:R-:W-:Y:S02]  /*03d0*/  LEA R10, P0, R11.reuse, R32.reuse, 0x1 ;  /* 0x000000200b0a7211 */ /* 0x0c0fe400078008ff */
[C---:B------:R-:W-:Y:S01]  /*03e0*/  LEA R15, R40.reuse, R13, 0x1 ;  /* 0x0000000d280f7211 */ /* 0x040fe200078e08ff */
[----:B------:R0:W4:Y:S01]  /*03f0*/  LDG.E.U16 R24, desc[UR8][R8.64] ;  /* 0x0000000808187981 */ /* 0x000122000c1e1500 */
[----:B------:R-:W-:Y:S02]  /*0400*/  LEA.HI.X.SX32 R11, R11, R27, 0x1, P0 ;  /* 0x0000001b0b0b7211 */ /* 0x000fe400000f0eff */
[----:B------:R-:W-:Y:S01]  /*0410*/  LEA R12, P0, R13, R32, 0x1 ;  /* 0x000000200d0c7211 */ /* 0x000fe200078008ff */
[----:B-1----:R-:W-:-:S03]  /*0420*/  IMAD R3, R40, 0x2, R15 ;  /* 0x0000000228037824 */ /* 0x002fc600078e020f */
[----:B------:R-:W-:Y:S02]  /*0430*/  LEA.HI.X.SX32 R13, R13, R27, 0x1, P0 ;  /* 0x0000001b0d0d7211 */ /* 0x000fe400000f0eff */
[----:B------:R-:W-:-:S04]  /*0440*/  LEA R4, P0, R3, R32, 0x1 ;  /* 0x0000002003047211 */ /* 0x000fc800078008ff */
[----:B------:R-:W-:Y:S01]  /*0450*/  LEA.HI.X.SX32 R5, R3, R27, 0x1, P0 ;  /* 0x0000001b03057211 */ /* 0x000fe200000f0eff */
[----:B--2---:R1:W-:Y:S04]  /*0460*/  STL [R1+0xc4], R20 ;  /* 0x0000c41401007387 */ /* 0x0043e80000100800 */
[----:B---3--:R2:W-:Y:S04]  /*0470*/  STL [R1+0xc0], R14 ;  /* 0x0000c00e01007387 */ /* 0x0085e80000100800 */
[----:B-----5:R3:W-:Y:S04]  /*0480*/  STL [R1+0x104], R19 ;  /* 0x0001041301007387 */ /* 0x0207e80000100800 */
[----:B-1----:R1:W5:Y:S01]  /*0490*/  LDG.E.U16 R20, desc[UR8][R10.64] ;  /* 0x000000080a147981 */ /* 0x002362000c1e1500 */
[----:B--2---:R-:W-:-:S04]  /*04a0*/  LEA R14, P1, R15, R32, 0x1 ;  /* 0x000000200f0e7211 */ /* 0x004fc800078208ff */
[----:B------:R-:W-:Y:S01]  /*04b0*/  LEA.HI.X.SX32 R15, R15, R27, 0x1, P1 ;  /* 0x0000001b0f0f7211 */ /* 0x000fe200008f0eff */
[----:B------:R2:W-:Y:S04]  /*04c0*/  STL [R1+0x124], R18 ;  /* 0x0001241201007387 */ /* 0x0005e80000100800 */
[----:B---3--:R3:W5:Y:S04]  /*04d0*/  LDG.E.U16 R19, desc[UR8][R12.64] ;  /* 0x000000080c137981 */ /* 0x008768000c1e1500 */
[----:B------:R0:W-:Y:S04]  /*04e0*/  STL [R1+0xb4], R0 ;  /* 0x0000b40001007387 */ /* 0x0001e80000100800 */
[----:B--2---:R2:W5:Y:S04]  /*04f0*/  LDG.E.U16 R18, desc[UR8][R4.64] ;  /* 0x0000000804127981 */ /* 0x004568000c1e1500 */
[----:B0-----:R0:W5:Y:S01]  /*0500*/  LDG.E.U16 R0, desc[UR8][R14.64] ;  /* 0x000000080e007981 */ /* 0x001162000c1e1500 */
[----:B------:R-:W-:-:S04]  /*0510*/  IMAD R7, R40, 0x2, R3 ;  /* 0x0000000228077824 */ /* 0x000fc800078e0203 */
[----:B------:R-:W-:Y:S01]  /*0520*/  IMAD R3, R40, 0x2, R7 ;  /* 0x0000000228037824 */ /* 0x000fe200078e0207 */
[----:B------:R-:W-:-:S04]  /*0530*/  LEA R8, P0, R7, R32, 0x1 ;  /* 0x0000002007087211 */ /* 0x000fc800078008ff */
[----:B------:R-:W-:Y:S01]  /*0540*/  LEA.HI.X.SX32 R9, R7, R27, 0x1, P0 ;  /* 0x0000001b07097211 */ /* 0x000fe200000f0eff */
[C---:B------:R-:W-:Y:S01]  /*0550*/  IMAD R7, R40.reuse, 0x2, R3 ;  /* 0x0000000228077824 */ /* 0x040fe200078e0203 */
[----:B------:R0:W-:Y:S03]  /*0560*/  STL [R1+0xb0], R16 ;  /* 0x0000b01001007387 */ /* 0x0001e60000100800 */
[----:B-1----:R-:W-:Y:S01]  /*0570*/  IMAD R11, R40, 0x2, R7 ;  /* 0x00000002280b7824 */ /* 0x002fe200078e0207 */
[-C--:B------:R-:W-:Y:S02]  /*0580*/  LEA R2, P1, R7, R32.reuse, 0x1 ;  /* 0x0000002007027211 */ /* 0x080fe400078208ff */
[----:B0-----:R-:W-:-:S04]  /*0590*/  LEA R16, P0, R3, R32, 0x1 ;  /* 0x0000002003107211 */ /* 0x001fc800078008ff */
[-C--:B------:R-:W-:Y:S02]  /*05a0*/  LEA.HI.X.SX32 R17, R3, R27.reuse, 0x1, P0 ;  /* 0x0000001b03117211 */ /* 0x080fe400000f0eff */
[----:B------:R-:W-:Y:S02]  /*05b0*/  LEA R6, P0, R11, R32, 0x1 ;  /* 0x000000200b067211 */ /* 0x000fe400078008ff */
[-C--:B------:R-:W-:Y:S01]  /*05c0*/  LEA.HI.X.SX32 R3, R7, R27.reuse, 0x1, P1 ;  /* 0x0000001b07037211 */ /* 0x080fe200008f0eff */
[----:B----4-:R0:W-:Y:S01]  /*05d0*/  STL [R1+0x100], R23 ;  /* 0x0001001701007387 */ /* 0x0101e20000100800 */
[----:B------:R-:W-:-:S03]  /*05e0*/  LEA.HI.X.SX32 R7, R11, R27, 0x1, P0 ;  /* 0x0000001b0b077211 */ /* 0x000fc600000f0eff */
[----:B------:R1:W-:Y:S04]  /*05f0*/  STL [R1+0x120], R22 ;  /* 0x0001201601007387 */ /* 0x0003e80000100800 */
[----:B------:R4:W-:Y:S04]  /*0600*/  STL [R1+0xa4], R21 ;  /* 0x0000a41501007387 */ /* 0x0009e80000100800 */
[----:B0-----:R0:W5:Y:S04]  /*0610*/  LDG.E.U16 R23, desc[UR8][R8.64] ;  /* 0x0000000808177981 */ /* 0x001168000c1e1500 */
[----:B-1----:R-:W5:Y:S01]  /*0620*/  LDG.E.U16 R22, desc[UR8][R16.64] ;  /* 0x0000000810167981 */ /* 0x002f62000c1e1500 */
[----:B---3--:R-:W-:-:S03]  /*0630*/  IMAD R13, R40, 0x2, R11 ;  /* 0x00000002280d7824 */ /* 0x008fc600078e020b */
[----:B----4-:R1:W3:Y:S04]  /*0640*/  LDG.E.U16 R21, desc[UR8][R2.64] ;  /* 0x0000000802157981 */ /* 0x0102e8000c1e1500 */
[----:B------:R4:W3:Y:S01]  /*0650*/  LDG.E.U16 R14, desc[UR8][R6.64] ;  /* 0x00000008060e7981 */ /* 0x0008e2000c1e1500 */
[----:B------:R-:W-:Y:S02]  /*0660*/  LEA R11, R40, R13, 0x1 ;  /* 0x0000000d280b7211 */ /* 0x000fe400078e08ff */
[----:B--2---:R-:W-:-:S03]  /*0670*/  LEA R4, P0, R13, R32, 0x1 ;  /* 0x000000200d047211 */ /* 0x004fc600078008ff */
[C---:B------:R-:W-:Y:S01]  /*0680*/  IMAD R15, R40.reuse, 0x2, R11 ;  /* 0x00000002280f7824 */ /* 0x040fe200078e020b */
[-C--:B------:R-:W-:Y:S02]  /*0690*/  LEA.HI.X.SX32 R5, R13, R27.reuse, 0x1, P0 ;  /* 0x0000001b0d057211 */ /* 0x080fe400000f0eff */
[-C--:B------:R-:W-:Y:S01]  /*06a0*/  LEA R12, P0, R11, R32.reuse, 0x1 ;  /* 0x000000200b0c7211 */ /* 0x080fe200078008ff */
[C---:B0-----:R-:W-:Y:S01]  /*06b0*/  IMAD R9, R40.reuse, 0x2, R15 ;  /* 0x0000000228097824 */ /* 0x041fe200078e020f */
[-C--:B------:R-:W-:Y:S02]  /*06c0*/  LEA R10, P1, R15, R32.reuse, 0x1 ;  /* 0x000000200f0a7211 */ /* 0x080fe400078208ff */
[-C--:B------:R-:W-:Y:S01]  /*06d0*/  LEA.HI.X.SX32 R13, R11, R27.reuse, 0x1, P0 ;  /* 0x0000001b0b0d7211 */ /* 0x080fe200000f0eff */
[C---:B-1----:R-:W-:Y:S01]  /*06e0*/  IMAD R3, R40.reuse, 0x2, R9 ;  /* 0x0000000228037824 */ /* 0x042fe200078e0209 */
[----:B------:R-:W-:Y:S01]  /*06f0*/  LEA R8, P0, R9, R32, 0x1 ;  /* 0x0000002009087211 */ /* 0x000fe200078008ff */
[----:B------:R-:W-:Y:S01]  /*0700*/  STL [R1+0xa0], R24 ;  /* 0x0000a01801007387 */ /* 0x000fe20000100800 */
[-C--:B------:R-:W-:Y:S01]  /*0710*/  LEA.HI.X.SX32 R11, R15, R27.reuse, 0x1, P1 ;  /* 0x0000001b0f0b7211 */ /* 0x080fe200008f0eff */
[----:B----4-:R-:W-:Y:S01]  /*0720*/  IMAD R7, R40, 0x2, R3 ;  /* 0x0000000228077824 */ /* 0x010fe200078e0203 */
[----:B------:R-:W-:-:S02]  /*0730*/  LEA.HI.X.SX32 R9, R9, R27, 0x1, P0 ;  /* 0x0000001b09097211 */ /* 0x000fc400000f0eff */
[----:B------:R-:W-:-:S04]  /*0740*/  LEA R2, P0, R3, R32, 0x1 ;  /* 0x0000002003027211 */ /* 0x000fc800078008ff */
[----:B------:R-:W-:-:S05]  /*0750*/  LEA.HI.X.SX32 R3, R3, R27, 0x1, P0 ;  /* 0x0000001b03037211 */ /* 0x000fca00000f0eff */
[----:B------:R-:W2:Y:S04]  /*0760*/  LDG.E.U16 R16, desc[UR8][R2.64] ;  /* 0x0000000802107981 */ /* 0x000ea8000c1e1500 */
[----:B-----5:R0:W-:Y:S04]  /*0770*/  STL [R1+0xfc], R20 ;  /* 0x0000fc1401007387 */ /* 0x0201e80000100800 */
[----:B0-----:R0:W4:Y:S04]  /*0780*/  LDG.E.U16 R20, desc[UR8][R4.64] ;  /* 0x0000000804147981 */ /* 0x001128000c1e1500 */
[----:B------:R1:W-:Y:S04]  /*0790*/  STL [R1+0x11c], R19 ;  /* 0x00011c1301007387 */ /* 0x0003e80000100800 */
[----:B-1----:R-:W5:Y:S04]  /*07a0*/  LDG.E.U16 R19, desc[UR8][R12.64] ;  /* 0x000000080c137981 */ /* 0x002f68000c1e1500 */
[----:B------:R1:W-:Y:S01]  /*07b0*/  STL [R1+0x94], R0 ;  /* 0x0000940001007387 */ /* 0x0003e20000100800 */
[----:B0-----:R-:W-:-:S03]  /*07c0*/  LEA R4, P0, R7, R32, 0x1 ;  /* 0x0000002007047211 */ /* 0x001fc600078008ff */
[----:B-1----:R0:W2:Y:S01]  /*07d0*/  LDG.E.U16 R0, desc[UR8][R10.64] ;  /* 0x000000080a007981 */ /* 0x0020a2000c1e1500 */
[----:B------:R-:W-:-:S03]  /*07e0*/  LEA.HI.X.SX32 R5, R7, R27, 0x1, P0 ;  /* 0x0000001b07057211 */ /* 0x000fc600000f0eff */
[----:B------:R1:W-:Y:S04]  /*07f0*/  STL [R1+0x90], R18 ;  /* 0x0000901201007387 */ /* 0x0003e80000100800 */
[----:B------:R0:W2:Y:S04]  /*0800*/  LDG.E.U16 R10, desc[UR8][R4.64] ;  /* 0x00000008040a7981 */ /* 0x0000a8000c1e1500 */
[----:B-1----:R1:W2:Y:S01]  /*0810*/  LDG.E.U16 R18, desc[UR8][R8.64] ;  /* 0x0000000808127981 */ /* 0x0022a2000c1e1500 */
[----:B------:R-:W-:-:S04]  /*0820*/  IMAD R15, R40, 0x2, R7 ;  /* 0x00000002280f7824 */ /* 0x000fc800078e0207 */
[----:B------:R-:W-:Y:S01]  /*0830*/  IMAD R17, R40, 0x2, R15 ;  /* 0x0000000228117824 */ /* 0x000fe200078e020f */
[----:B------:R-:W-:-:S04]  /*0840*/  LEA R6, P1, R15, R32, 0x1 ;  /* 0x000000200f067211 */ /* 0x000fc800078208ff */
[-C--:B------:R-:W-:Y:S02]  /*0850*/  LEA R2, P0, R17, R32.reuse, 0x1 ;  /* 0x0000002011027211 */ /* 0x080fe400078008ff */
[C---:B0-----:R-:W-:Y:S02]  /*0860*/  LEA R11, R40.reuse, R17, 0x1 ;  /* 0x00000011280b7211 */ /* 0x041fe400078e08ff */
[-C--:B------:R-:W-:Y:S02]  /*0870*/  LEA.HI.X.SX32 R7, R15, R27.reuse, 0x1, P1 ;  /* 0x0000001b0f077211 */ /* 0x080fe400008f0eff */
[-C--:B------:R-:W-:Y:S01]  /*0880*/  LEA.HI.X.SX32 R3, R17, R27.reuse, 0x1, P0 ;  /* 0x0000001b11037211 */ /* 0x080fe200000f0eff */
[----:B------:R-:W-:Y:S01]  /*0890*/  STL [R1+0xf4], R23 ;  /* 0x0000f41701007387 */ /* 0x000fe20000100800 */
[C---:B------:R-:W-:Y:S01]  /*08a0*/  LEA R4, P0, R11.reuse, R32, 0x1 ;  /* 0x000000200b047211 */ /* 0x040fe200078008ff */
[----:B-1----:R-:W-:Y:S02]  /*08b0*/  IMAD R9, R40, 0x2, R11 ;  /* 0x0000000228097824 */ /* 0x002fe400078e020b */
[----:B------:R-:W-:Y:S01]  /*08c0*/  STL [R1+0x118], R22 ;  /* 0x0001181601007387 */ /* 0x000fe20000100800 */
[----:B------:R-:W-:-:S03]  /*08d0*/  LEA.HI.X.SX32 R5, R11, R27, 0x1, P0 ;  /* 0x0000001b0b057211 */ /* 0x000fc600000f0eff */
[----:B---3--:R-:W-:Y:S04]  /*08e0*/  STL [R1+0x84], R21 ;  /* 0x0000841501007387 */ /* 0x008fe80000100800 */
[----:B------:R-:W3:Y:S04]  /*08f0*/  LDG.E.U16 R15, desc[UR8][R6.64] ;  /* 0x00000008060f7981 */ /* 0x000ee8000c1e1500 */
[----:B------:R0:W-:Y:S04]  /*0900*/  STL [R1+0x80], R14 ;  /* 0x0000800e01007387 */ /* 0x0001e80000100800 */
[----:B------:R-:W3:Y:S04]  /*0910*/  LDG.E.U16 R12, desc[UR8][R4.64] ;  /* 0x00000008040c7981 */ /* 0x000ee8000c1e1500 */
[----:B0-----:R0:W3:Y:S02]  /*0920*/  LDG.E.U16 R14, desc[UR8][R2.64] ;  /* 0x00000008020e7981 */ /* 0x0010e4000c1e1500 */
[----:B0-----:R-:W-:-:S04]  /*0930*/  LEA R2, P0, R9, R32, 0x1 ;  /* 0x0000002009027211 */ /* 0x001fc800078008ff */
[----:B------:R-:W-:Y:S01]  /*0940*/  LEA.HI.X.SX32 R3, R9, R27, 0x1, P0 ;  /* 0x0000001b09037211 */ /* 0x000fe200000f0eff */
[----:B------:R-:W-:-:S04]  /*0950*/  IMAD R11, R40, 0x2, R9 ;  /* 0x00000002280b7824 */ /* 0x000fc800078e0209 */
[----:B------:R0:W3:Y:S01]  /*0960*/  LDG.E.U16 R8, desc[UR8][R2.64] ;  /* 0x0000000802087981 */ /* 0x0000e2000c1e1500 */
[----:B------:R-:W-:Y:S01]  /*0970*/  IMAD R13, R40, 0x2, R11 ;  /* 0x00000002280d7824 */ /* 0x000fe200078e020b */
[----:B------:R-:W-:-:S03]  /*0980*/  LEA R6, P1, R11, R32, 0x1 ;  /* 0x000000200b067211 */ /* 0x000fc600078208ff */
[C---:B------:R-:W-:Y:S01]  /*0990*/  IMAD R9, R40.reuse, 0x2, R13 ;  /* 0x0000000228097824 */ /* 0x040fe200078e020d */
[-C--:B------:R-:W-:Y:S02]  /*09a0*/  LEA R4, P0, R13, R32.reuse, 0x1 ;  /* 0x000000200d047211 */ /* 0x080fe400078008ff */
[-C--:B------:R-:W-:Y:S01]  /*09b0*/  LEA.HI.X.SX32 R7, R11, R27.reuse, 0x1, P1 ;  /* 0x0000001b0b077211 */ /* 0x080fe200008f0eff */
[----:B------:R-:W-:Y:S01]  /*09c0*/  IMAD R11, R40, 0x2, R9 ;  /* 0x00000002280b7824 */ /* 0x000fe200078e0209 */
[----:B------:R-:W-:Y:S02]  /*09d0*/  LEA.HI.X.SX32 R5, R13, R27, 0x1, P0 ;  /* 0x0000001b0d057211 */ /* 0x000fe400000f0eff */
[----:B0-----:R-:W-:-:S03]  /*09e0*/  LEA R2, P0, R9, R32, 0x1 ;  /* 0x0000002009027211 */ /* 0x001fc600078008ff */
[----:B------:R0:W3:Y:S01]  /*09f0*/  LDG.E.U16 R17, desc[UR8][R4.64] ;  /* 0x0000000804117981 */ /* 0x0000e2000c1e1500 */
[----:B------:R-:W-:Y:S02]  /*0a00*/  LEA.HI.X.SX32 R3, R9, R27, 0x1, P0 ;  /* 0x0000001b09037211 */ /* 0x000fe400000f0eff */
[----:B0-----:R-:W-:-:S04]  /*0a10*/  LEA R4, P0, R11, R32, 0x1 ;  /* 0x000000200b047211 */ /* 0x001fc800078008ff */
[----:B------:R-:W-:Y:S01]  /*0a20*/  LEA.HI.X.SX32 R5, R11, R27, 0x1, P0 ;  /* 0x0000001b0b057211 */ /* 0x000fe200000f0eff */
[----:B----4-:R-:W-:Y:S04]  /*0a30*/  STL [R1+0xf0], R20 ;  /* 0x0000f01401007387 */ /* 0x010fe80000100800 */
[----:B-----5:R-:W-:Y:S04]  /*0a40*/  STL [R1+0x114], R19 ;  /* 0x0001141301007387 */ /* 0x020fe80000100800 */
[----:B--2---:R0:W-:Y:S04]  /*0a50*/  STL [R1+0x74], R0 ;  /* 0x0000740001007387 */ /* 0x0041e80000100800 */
[----:B0-----:R0:W2:Y:S04]  /*0a60*/  LDG.E.U16 R0, desc[UR8][R6.64] ;  /* 0x0000000806007981 */ /* 0x0010a8000c1e1500 */
[----:B------:R-:W-:Y:S04]  /*0a70*/  STL [R1+0x70], R18 ;  /* 0x0000701201007387 */ /* 0x000fe80000100800 */
[----:B------:R1:W-:Y:S04]  /*0a80*/  STL [R1+0xec], R16 ;  /* 0x0000ec1001007387 */ /* 0x0003e80000100800 */
[----:B------:R4:W-:Y:S04]  /*0a90*/  STL [R1+0x110], R10 ;  /* 0x0001100a01007387 */ /* 0x0009e80000100800 */
[----:B-1----:R1:W5:Y:S04]  /*0aa0*/  LDG.E.U16 R16, desc[UR8][R2.64] ;  /* 0x0000000802107981 */ /* 0x002368000c1e1500 */
[----:B----4-:R4:W5:Y:S01]  /*0ab0*/  LDG.E.U16 R10, desc[UR8][R4.64] ;  /* 0x00000008040a7981 */ /* 0x010962000c1e1500 */
[----:B------:R-:W-:-:S05]  /*0ac0*/  IMAD R9, R40, 0x2, R11 ;  /* 0x0000000228097824 */ /* 0x000fca00078e020b */
[CC--:B0-----:R-:W-:Y:S02]  /*0ad0*/  LEA R6, P1, R9.reuse, R32.reuse, 0x1 ;  /* 0x0000002009067211 */ /* 0x0c1fe400078208ff */
[C---:B------:R-:W-:Y:S02]  /*0ae0*/  LEA R13, R40.reuse, R9, 0x1 ;  /* 0x00000009280d7211 */ /* 0x040fe400078e08ff */
[----:B------:R-:W-:Y:S02]  /*0af0*/  LEA.HI.X.SX32 R7, R9, R27, 0x1, P1 ;  /* 0x0000001b09077211 */ /* 0x000fe400008f0eff */
[----:B-1----:R-:W-:Y:S01]  /*0b00*/  LEA R2, P0, R13, R32, 0x1 ;  /* 0x000000200d027211 */ /* 0x002fe200078008ff */
[----:B------:R-:W-:-:S03]  /*0b10*/  IMAD R9, R40, 0x2, R13 ;  /* 0x0000000228097824 */ /* 0x000fc600078e020d */
[-C--:B------:R-:W-:Y:S01]  /*0b20*/  LEA.HI.X.SX32 R3, R13, R27.reuse, 0x1, P0 ;  /* 0x0000001b0d037211 */ /* 0x080fe200000f0eff */
[----:B------:R-:W-:Y:S01]  /*0b30*/  IMAD R11, R40, 0x2, R9 ;  /* 0x00000002280b7824 */ /* 0x000fe200078e0209 */
[CC--:B----4-:R-:W-:Y:S01]  /*0b40*/  LEA R4, P0, R9.reuse, R32.reuse, 0x1 ;  /* 0x0000002009047211 */ /* 0x0d0fe200078008ff */
[----:B---3--:R0:W-:Y:S03]  /*0b50*/  STL [R1+0x64], R15 ;  /* 0x0000640f01007387 */ /* 0x0081e60000100800 */
[----:B------:R-:W-:Y:S01]  /*0b60*/  LEA.HI.X.SX32 R5, R9, R27, 0x1, P0 ;  /* 0x0000001b09057211 */ /* 0x000fe200000f0eff */
[----:B------:R1:W-:Y:S04]  /*0b70*/  STL [R1+0x60], R14 ;  /* 0x0000600e01007387 */ /* 0x0003e80000100800 */
[----:B0-----:R-:W3:Y:S04]  /*0b80*/  LDG.E.U16 R15, desc[UR8][R6.64] ;  /* 0x00000008060f7981 */ /* 0x001ee8000c1e1500 */
[----:B-1----:R0:W4:Y:S04]  /*0b90*/  LDG.E.U16 R14, desc[UR8][R2.64] ;  /* 0x00000008020e7981 */ /* 0x002128000c1e1500 */
[----:B------:R1:W-:Y:S01]  /*0ba0*/  STL [R1+0xe4], R12 ;  /* 0x0000e40c01007387 */ /* 0x0003e20000100800 */
[----:B0-----:R-:W-:-:S04]  /*0bb0*/  LEA R2, P0, R11, R32, 0x1 ;  /* 0x000000200b027211 */ /* 0x001fc800078008ff */
[----:B------:R-:W-:Y:S01]  /*0bc0*/  LEA.HI.X.SX32 R3, R11, R27, 0x1, P0 ;  /* 0x0000001b0b037211 */ /* 0x000fe200000f0eff */
[----:B-1----:R0:W4:Y:S01]  /*0bd0*/  LDG.E.U16 R12, desc[UR8][R4.64] ;  /* 0x00000008040c7981 */ /* 0x002122000c1e1500 */
[----:B------:R-:W-:-:S03]  /*0be0*/  IMAD R9, R40, 0x2, R11 ;  /* 0x0000000228097824 */ /* 0x000fc600078e020b */
[----:B------:R1:W-:Y:S01]  /*0bf0*/  STL [R1+0x10c], R8 ;  /* 0x00010c0801007387 */ /* 0x0003e20000100800 */
[C---:B------:R-:W-:Y:S01]  /*0c00*/  IMAD R13, R40.reuse, 0x2, R9 ;  /* 0x00000002280d7824 */ /* 0x040fe200078e0209 */
[CC--:B------:R-:W-:Y:S02]  /*0c10*/  LEA R6, P1, R9.reuse, R32.reuse, 0x1 ;  /* 0x0000002009067211 */ /* 0x0c0fe400078208ff */
[----:B-1----:R1:W4:Y:S02]  /*0c20*/  LDG.E.U16 R8, desc[UR8][R2.64] ;  /* 0x0000000802087981 */ /* 0x002324000c1e1500 */
[----:B------:R-:W-:Y:S01]  /*0c30*/  LEA.HI.X.SX32 R7, R9, R27, 0x1, P1 ;  /* 0x0000001b09077211 */ /* 0x000fe200008f0eff */
[----:B------:R-:W-:Y:S01]  /*0c40*/  IMAD R9, R40, 0x2, R13 ;  /* 0x0000000228097824 */ /* 0x000fe200078e020d */
[----:B0-----:R-:W-:-:S03]  /*0c50*/  LEA R4, P0, R13, R32, 0x1 ;  /* 0x000000200d047211 */ /* 0x001fc600078008ff */
[----:B------:R-:W-:Y:S01]  /*0c60*/  IMAD R11, R40, 0x2, R9 ;  /* 0x00000002280b7824 */ /* 0x000fe200078e0209 */
[----:B------:R-:W-:Y:S02]  /*0c70*/  LEA.HI.X.SX32 R5, R13, R27, 0x1, P0 ;  /* 0x0000001b0d057211 */ /* 0x000fe400000f0eff */
[----:B-1----:R-:W-:-:S03]  /*0c80*/  LEA R2, P0, R9, R32, 0x1 ;  /* 0x0000002009027211 */ /* 0x002fc600078008ff */
[----:B------:R0:W4:Y:S01]  /*0c90*/  LDG.E.U16 R19, desc[UR8][R4.64] ;  /* 0x0000000804137981 */ /* 0x000122000c1e1500 */
[----:B------:R-:W-:-:S05]  /*0ca0*/  LEA.HI.X.SX32 R3, R9, R27, 0x1, P0 ;  /* 0x0000001b09037211 */ /* 0x000fca00000f0eff */
[----:B------:R-:W4:Y:S01]  /*0cb0*/  LDG.E.U16 R18, desc[UR8][R2.64] ;  /* 0x0000000802127981 */ /* 0x000f22000c1e1500 */
[----:B0-----:R-:W-:-:S04]  /*0cc0*/  LEA R4, P0, R11, R32, 0x1 ;  /* 0x000000200b047211 */ /* 0x001fc800078008ff */
[----:B------:R-:W-:Y:S01]  /*0cd0*/  LEA.HI.X.SX32 R5, R11, R27, 0x1, P0 ;  /* 0x0000001b0b057211 */ /* 0x000fe200000f0eff */
[----:B--2---:R0:W-:Y:S04]  /*0ce0*/  STL [R1+0x5c], R0 ;  /* 0x00005c0001007387 */ /* 0x0041e80000100800 */
[----:B0-----:R0:W2:Y:S04]  /*0cf0*/  LDG.E.U16 R0, desc[UR8][R6.64] ;  /* 0x0000000806007981 */ /* 0x0010a8000c1e1500 */
[----:B------:R-:W-:Y:S04]  /*0d00*/  STL [R1+0x54], R17 ;  /* 0x0000541101007387 */ /* 0x000fe80000100800 */
[----:B-----5:R-:W-:Y:S04]  /*0d10*/  STL [R1+0xe0], R16 ;  /* 0x0000e01001007387 */ /* 0x020fe80000100800 */
[----:B------:R1:W-:Y:S04]  /*0d20*/  STL [R1+0x108], R10 ;  /* 0x0001080a01007387 */ /* 0x0003e80000100800 */
[----:B-1----:R1:W5:Y:S01]  /*0d30*/  LDG.E.U16 R10, desc[UR8][R4.64] ;  /* 0x00000008040a7981 */ /* 0x002362000c1e1500 */
[----:B------:R-:W-:-:S04]  /*0d40*/  LEA R9, R40, R11, 0x1 ;  /* 0x0000000b28097211 */ /* 0x000fc800078e08ff */
[----:B0-----:R-:W-:Y:S01]  /*0d50*/  LEA R6, P1, R9, R32, 0x1 ;  /* 0x0000002009067211 */ /* 0x001fe200078208ff */
[----:B------:R-:W-:-:S03]  /*0d60*/  IMAD R13, R40, 0x2, R9 ;  /* 0x00000002280d7824 */ /* 0x000fc600078e0209 */
[----:B------:R-:W-:Y:S01]  /*0d70*/  LEA.HI.X.SX32 R7, R9, R27, 0x1, P1 ;  /* 0x0000001b09077211 */ /* 0x000fe200008f0eff */
[----:B------:R-:W-:Y:S01]  /*0d80*/  IMAD R9, R40, 0x2, R13 ;  /* 0x0000000228097824 */ /* 0x000fe200078e020d */
[----:B------:R-:W-:-:S03]  /*0d90*/  LEA R2, P0, R13, R32, 0x1 ;  /* 0x000000200d027211 */ /* 0x000fc600078008ff */
[C---:B------:R-:W-:Y:S01]  /*0da0*/  IMAD R11, R40.reuse, 0x2, R9 ;  /* 0x00000002280b7824 */ /* 0x040fe200078e0209 */
[-C--:B------:R-:W-:Y:S01]  /*0db0*/  LEA.HI.X.SX32 R3, R13, R27.reuse, 0x1, P0 ;  /* 0x0000001b0d037211 */ /* 0x080fe200000f0eff */
[----:B------:R0:W5:Y:S01]  /*0dc0*/  LDG.E.U16 R16, desc[UR8][R6.64] ;  /* 0x0000000806107981 */ /* 0x000162000c1e1500 */
[CC--:B-1----:R-:W-:Y:S01]  /*0dd0*/  LEA R4, P0, R9.reuse, R32.reuse, 0x1 ;  /* 0x0000002009047211 */ /* 0x0c2fe200078008ff */
[C---:B------:R-:W-:Y:S02]  /*0de0*/  IMAD R13, R40.reuse, 0x2, R11 ;  /* 0x00000002280d7824 */ /* 0x040fe400078e020b */
[----:B---3--:R1:W-:Y:S01]  /*0df0*/  STL [R1+0x50], R15 ;  /* 0x0000500f01007387 */ /* 0x0083e20000100800 */
[----:B------:R-:W-:Y:S01]  /*0e00*/  LEA.HI.X.SX32 R5, R9, R27, 0x1, P0 ;  /* 0x0000001b09057211 */ /* 0x000fe200000f0eff */
[----:B------:R-:W-:Y:S02]  /*0e10*/  IMAD R9, R40, 0x2, R13 ;  /* 0x0000000228097824 */ /* 0x000fe400078e020d */
[----:B----4-:R3:W-:Y:S04]  /*0e20*/  STL [R1+0x4c], R14 ;  /* 0x00004c0e01007387 */ /* 0x0107e80000100800 */
[----:B-1----:R1:W4:Y:S01]  /*0e30*/  LDG.E.U16 R15, desc[UR8][R2.64] ;  /* 0x00000008020f7981 */ /* 0x002322000c1e1500 */
[----:B0-----:R-:W-:-:S04]  /*0e40*/  LEA R6, P1, R13, R32, 0x1 ;  /* 0x000000200d067211 */ /* 0x001fc800078208ff */
[-C--:B------:R-:W-:Y:S02]  /*0e50*/  LEA.HI.X.SX32 R7, R13, R27.reuse, 0x1, P1 ;  /* 0x0000001b0d077211 */ /* 0x080fe400008f0eff */
[CC--:B-1----:R-:W-:Y:S01]  /*0e60*/  LEA R2, P0, R11.reuse, R32.reuse, 0x1 ;  /* 0x000000200b027211 */ /* 0x0c2fe200078008ff */
[----:B------:R0:W-:Y:S03]  /*0e70*/  STL [R1+0xdc], R12 ;  /* 0x0000dc0c01007387 */ /* 0x0001e60000100800 */
[----:B------:R-:W-:Y:S01]  /*0e80*/  LEA.HI.X.SX32 R3, R11, R27, 0x1, P0 ;  /* 0x0000001b0b037211 */ /* 0x000fe200000f0eff */
[----:B---3--:R-:W3:Y:S04]  /*0e90*/  LDG.E.U16 R14, desc[UR8][R6.64] ;  /* 0x00000008060e7981 */ /* 0x008ee8000c1e1500 */
[----:B------:R-:W3:Y:S04]  /*0ea0*/  LDG.E.U16 R17, desc[UR8][R2.64] ;  /* 0x0000000802117981 */ /* 0x000ee8000c1e1500 */
[----:B0-----:R0:W3:Y:S04]  /*0eb0*/  LDG.E.U16 R12, desc[UR8][R4.64] ;  /* 0x00000008040c7981 */ /* 0x0010e8000c1e1500 */
[----:B------:R1:W-:Y:S01]  /*0ec0*/  STL [R1+0xf8], R8 ;  /* 0x0000f80801007387 */ /* 0x0003e20000100800 */
[----:B0-----:R-:W-:Y:S01]  /*0ed0*/  LEA R4, P0, R9, R32, 0x1 ;  /* 0x0000002009047211 */ /* 0x001fe200078008ff */
[----:B-1----:R-:W-:-:S03]  /*0ee0*/  IMAD R8, R40, 0x2, R9 ;  /* 0x0000000228087824 */ /* 0x002fc600078e0209 */
[----:B------:R-:W-:Y:S02]  /*0ef0*/  LEA.HI.X.SX32 R5, R9, R27, 0x1, P0 ;  /* 0x0000001b09057211 */ /* 0x000fe400000f0eff */
[----:B------:R-:W-:-:S03]  /*0f00*/  LEA R2, P0, R8, R32, 0x1 ;  /* 0x0000002008027211 */ /* 0x000fc600078008ff */
[----:B------:R0:W3:Y:S01]  /*0f10*/  LDG.E.U16 R13, desc[UR8][R4.64] ;  /* 0x00000008040d7981 */ /* 0x0000e2000c1e1500 */
[----:B------:R-:W-:-:S05]  /*0f20*/  LEA.HI.X.SX32 R3, R8, R27, 0x1, P0 ;  /* 0x0000001b08037211 */ /* 0x000fca00000f0eff */
[----:B------:R1:W3:Y:S04]  /*0f30*/  LDG.E.U16 R11, desc[UR8][R2.64] ;  /* 0x00000008020b7981 */ /* 0x0002e8000c1e1500 */
[----:B--2---:R2:W-:Y:S02]  /*0f40*/  STL [R1+0x44], R0 ;  /* 0x0000440001007387 */ /* 0x0045e40000100800 */
[----:B--2---:R-:W-:-:S04]  /*0f50*/  LEA R0, R40, R8, 0x1 ;  /* 0x0000000828007211 */ /* 0x004fc800078e08ff */
[C---:B0-----:R-:W-:Y:S01]  /*0f60*/  LEA R4, P0, R0.reuse, R32, 0x1 ;  /* 0x0000002000047211 */ /* 0x041fe200078008ff */
[----:B------:R-:W-:Y:S03]  /*0f70*/  STL [R1+0x40], R19 ;  /* 0x0000401301007387 */ /* 0x000fe60000100800 */
[----:B------:R-:W-:Y:S01]  /*0f80*/  LEA.HI.X.SX32 R5, R0, R27, 0x1, P0 ;  /* 0x0000001b00057211 */ /* 0x000fe200000f0eff */
[----:B------:R-:W-:Y:S04]  /*0f90*/  STL [R1+0xd4], R18 ;  /* 0x0000d41201007387 */ /* 0x000fe80000100800 */
[----:B-----5:R0:W-:Y:S04]  /*0fa0*/  STL [R1+0xe8], R10 ;  /* 0x0000e80a01007387 */ /* 0x0201e80000100800 */
[----:B0-----:R0:W2:Y:S01]  /*0fb0*/  LDG.E.U16 R10, desc[UR8][R4.64] ;  /* 0x00000008040a7981 */ /* 0x0010a2000c1e1500 */
[----:B------:R-:W-:-:S04]  /*0fc0*/  IMAD R7, R40, 0x2, R0 ;  /* 0x0000000228077824 */ /* 0x000fc800078e0200 */
[----:B------:R-:W-:Y:S01]  /*0fd0*/  IMAD R8, R40, 0x2, R7 ;  /* 0x0000000228087824 */ /* 0x000fe200078e0207 */
[----:B------:R-:W-:-:S03]  /*0fe0*/  LEA R6, P1, R7, R32, 0x1 ;  /* 0x0000002007067211 */ /* 0x000fc600078208ff */
[----:B------:R-:W-:Y:S01]  /*0ff0*/  IMAD R0, R40, 0x2, R8 ;  /* 0x0000000228007824 */ /* 0x000fe200078e0208 */
[-C--:B------:R-:W-:Y:S02]  /*1000*/  LEA.HI.X.SX32 R7, R7, R27.reuse, 0x1, P1 ;  /* 0x0000001b07077211 */ /* 0x080fe400008f0eff */
[CC--:B-1----:R-:W-:Y:S01]  /*1010*/  LEA R2, P0, R8.reuse, R32.reuse, 0x1 ;  /* 0x0000002008027211 */ /* 0x0c2fe200078008ff */
[----:B------:R1:W-:Y:S03]  /*1020*/  STL [R1+0x3c], R16 ;  /* 0x00003c1001007387 */ /* 0x0003e60000100800 */
[-C--:B------:R-:W-:Y:S01]  /*1030*/  LEA.HI.X.SX32 R3, R8, R27.reuse, 0x1, P0 ;  /* 0x0000001b08037211 */ /* 0x080fe200000f0eff */
[----:B------:R-:W-:Y:S01]  /*1040*/  IMAD R8, R40, 0x2, R0 ;  /* 0x0000000228087824 */ /* 0x000fe200078e0200 */
[C---:B0-----:R-:W-:Y:S01]  /*1050*/  LEA R4, P0, R0.reuse, R32, 0x1 ;  /* 0x0000002000047211 */ /* 0x041fe200078008ff */
[----:B----4-:R0:W-:Y:S04]  /*1060*/  STL [R1+0x34], R15 ;  /* 0x0000340f01007387 */ /* 0x0101e80000100800 */
[----:B-1----:R1:W4:Y:S01]  /*1070*/  LDG.E.U16 R16, desc[UR8][R6.64] ;  /* 0x0000000806107981 */ /* 0x002322000c1e1500 */
[----:B------:R-:W-:-:S03]  /*1080*/  LEA.HI.X.SX32 R5, R0, R27, 0x1, P0 ;  /* 0x0000001b00057211 */ /* 0x000fc600000f0eff */
[----:B0-----:R0:W5:Y:S01]  /*1090*/  LDG.E.U16 R15, desc[UR8][R2.64] ;  /* 0x00000008020f7981 */ /* 0x001162000c1e1500 */
[----:B-1----:R-:W-:-:S04]  /*10a0*/  IMAD R7, R40, 0x2, R8 ;  /* 0x0000000228077824 */ /* 0x002fc800078e0208 */
[----:B------:R-:W-:Y:S01]  /*10b0*/  IMAD R0, R40, 0x2, R7 ;  /* 0x0000000228007824 */ /* 0x000fe200078e0207 */
[CC--:B------:R-:W-:Y:S02]  /*10c0*/  LEA R6, P1, R7.reuse, R32.reuse, 0x1 ;  /* 0x0000002007067211 */ /* 0x0c0fe400078208ff */
[C---:B0-----:R-:W-:Y:S01]  /*10d0*/  LEA R2, P0, R8.reuse, R32, 0x1 ;  /* 0x0000002008027211 */ /* 0x041fe200078008ff */
[----:B---3--:R0:W-:Y:S01]  /*10e0*/  STL [R1+0xd0], R12 ;  /* 0x0000d00c01007387 */ /* 0x0081e20000100800 */
[-C--:B------:R-:W-:Y:S02]  /*10f0*/  LEA.HI.X.SX32 R7, R7, R27.reuse, 0x1, P1 ;  /* 0x0000001b07077211 */ /* 0x080fe400008f0eff */
[----:B------:R-:W-:Y:S02]  /*1100*/  LEA.HI.X.SX32 R3, R8, R27, 0x1, P0 ;  /* 0x0000001b08037211 */ /* 0x000fe400000f0eff */
[----:B------:R-:W-:Y:S01]  /*1110*/  LEA R8, R40, R0, 0x1 ;  /* 0x0000000028087211 */ /* 0x000fe200078e08ff */
[----:B0-----:R0:W3:Y:S04]  /*1120*/  LDG.E.U16 R12, desc[UR8][R4.64] ;  /* 0x00000008040c7981 */ /* 0x0010e8000c1e1500 */
[----:B------:R-:W-:Y:S04]  /*1130*/  STL [R1+0xd8], R17 ;  /* 0x0000d81101007387 */ /* 0x000fe80000100800 */
[----:B------:R1:W3:Y:S01]  /*1140*/  LDG.E.U16 R9, desc[UR8][R2.64] ;  /* 0x0000000802097981 */ /* 0x0002e2000c1e1500 */
[----:B0-----:R-:W-:-:S03]  /*1150*/  LEA R4, P0, R0, R32, 0x1 ;  /* 0x0000002000047211 */ /* 0x001fc600078008ff */
[----:B------:R0:W-:Y:S01]  /*1160*/  STL [R1+0x30], R14 ;  /* 0x0000300e01007387 */ /* 0x0001e20000100800 */
[-C--:B------:R-:W-:Y:S02]  /*1170*/  LEA.HI.X.SX32 R5, R0, R27.reuse, 0x1, P0 ;  /* 0x0000001b00057211 */ /* 0x080fe400000f0eff */
[C---:B-1----:R-:W-:Y:S01]  /*1180*/  LEA R2, P0, R8.reuse, R32, 0x1 ;  /* 0x0000002008027211 */ /* 0x042fe200078008ff */
[----:B------:R1:W-:Y:S04]  /*1190*/  STL [R1+0x2c], R13 ;  /* 0x00002c0d01007387 */ /* 0x0003e80000100800 */
[----:B0-----:R-:W3:Y:S01]  /*11a0*/  LDG.E.U16 R14, desc[UR8][R6.64] ;  /* 0x00000008060e7981 */ /* 0x001ee2000c1e1500 */
[----:B------:R-:W-:-:S03]  /*11b0*/  LEA.HI.X.SX32 R3, R8, R27, 0x1, P0 ;  /* 0x0000001b08037211 */ /* 0x000fc600000f0eff */
[----:B-1----:R0:W3:Y:S01]  /*11c0*/  LDG.E.U16 R13, desc[UR8][R4.64] ;  /* 0x00000008040d7981 */ /* 0x0020e2000c1e1500 */
[----:B------:R-:W-:-:S03]  /*11d0*/  IMAD R0, R40, 0x2, R8 ;  /* 0x0000000228007824 */ /* 0x000fc600078e0208 */
[----:B------:R1:W-:Y:S04]  /*11e0*/  STL [R1+0xcc], R11 ;  /* 0x0000cc0b01007387 */ /* 0x0003e80000100800 */
[----:B-1----:R1:W3:Y:S01]  /*11f0*/  LDG.E.U16 R11, desc[UR8][R2.64] ;  /* 0x00000008020b7981 */ /* 0x0022e2000c1e1500 */
[----:B0-----:R-:W-:-:S04]  /*1200*/  LEA R4, P0, R0, R32, 0x1 ;  /* 0x0000002000047211 */ /* 0x001fc800078008ff */
[----:B------:R-:W-:Y:S01]  /*1210*/  LEA.HI.X.SX32 R5, R0, R27, 0x1, P0 ;  /* 0x0000001b00057211 */ /* 0x000fe200000f0eff */
[----:B--2---:R0:W-:Y:S04]  /*1220*/  STL [R1+0xc8], R10 ;  /* 0x0000c80a01007387 */ /* 0x0041e80000100800 */
[----:B0-----:R0:W2:Y:S01]  /*1230*/  LDG.E.U16 R10, desc[UR8][R4.64] ;  /* 0x00000008040a7981 */ /* 0x0010a2000c1e1500 */
[----:B------:R-:W-:-:S04]  /*1240*/  IMAD R7, R40, 0x2, R0 ;  /* 0x0000000228077824 */ /* 0x000fc800078e0200 */
[----:B------:R-:W-:Y:S01]  /*1250*/  IMAD R8, R40, 0x2, R7 ;  /* 0x0000000228087824 */ /* 0x000fe200078e0207 */
[----:B------:R-:W-:-:S03]  /*1260*/  LEA R6, P1, R7, R32, 0x1 ;  /* 0x0000002007067211 */ /* 0x000fc600078208ff */
[----:B------:R-:W-:Y:S01]  /*1270*/  IMAD R0, R40, 0x2, R8 ;  /* 0x0000000228007824 */ /* 0x000fe200078e0208 */
[CC--:B-1----:R-:W-:Y:S02]  /*1280*/  LEA R2, P0, R8.reuse, R32.reuse, 0x1 ;  /* 0x0000002008027211 */ /* 0x0c2fe400078008ff */
[-C--:B------:R-:W-:Y:S02]  /*1290*/  LEA.HI.X.SX32 R7, R7, R27.reuse, 0x1, P1 ;  /* 0x0000001b07077211 */ /* 0x080fe400008f0eff */
[----:B------:R-:W-:Y:S01]  /*12a0*/  LEA.HI.X.SX32 R3, R8, R27, 0x1, P0 ;  /* 0x0000001b08037211 */ /* 0x000fe200000f0eff */
[----:B------:R-:W-:Y:S01]  /*12b0*/  IMAD R8, R40, 0x2, R0 ;  /* 0x0000000228087824 */ /* 0x000fe200078e0200 */
[----:B----4-:R1:W-:Y:S01]  /*12c0*/  STL [R1+0x24], R16 ;  /* 0x0000241001007387 */ /* 0x0103e20000100800 */
[----:B0-----:R-:W-:-:S03]  /*12d0*/  LEA R4, P0, R0, R32, 0x1 ;  /* 0x0000002000047211 */ /* 0x001fc600078008ff */
[----:B-----5:R0:W-:Y:S01]  /*12e0*/  STL [R1+0x20], R15 ;  /* 0x0000200f01007387 */ /* 0x0201e20000100800 */
[----:B------:R-:W-:-:S03]  /*12f0*/  LEA.HI.X.SX32 R5, R0, R27, 0x1, P0 ;  /* 0x0000001b00057211 */ /* 0x000fc600000f0eff */
[----:B-1----:R1:W4:Y:S04]  /*1300*/  LDG.E.U16 R16, desc[UR8][R6.64] ;  /* 0x0000000806107981 */ /* 0x002328000c1e1500 */
[----:B0-----:R0:W5:Y:S01]  /*1310*/  LDG.E.U16 R15, desc[UR8][R2.64] ;  /* 0x00000008020f7981 */ /* 0x001162000c1e1500 */
[----:B-1----:R-:W-:Y:S01]  /*1320*/  IMAD R7, R40, 0x2, R8 ;  /* 0x0000000228077824 */ /* 0x002fe200078e0208 */
[----:B0-----:R-:W-:-:S04]  /*1330*/  LEA R2, P0, R8, R32, 0x1 ;  /* 0x0000002008027211 */ /* 0x001fc800078008ff */
[----:B------:R-:W-:Y:S01]  /*1340*/  LEA R0, R40, R7, 0x1 ;  /* 0x0000000728007211 */ /* 0x000fe200078e08ff */
[----:B---3--:R0:W-:Y:S01]  /*1350*/  STL [R1+0xbc], R12 ;  /* 0x0000bc0c01007387 */ /* 0x0081e20000100800 */
[CC--:B------:R-:W-:Y:S02]  /*1360*/  LEA R6, P1, R7.reuse, R32.reuse, 0x1 ;  /* 0x0000002007067211 */ /* 0x0c0fe400078208ff */
[-C--:B------:R-:W-:Y:S01]  /*1370*/  LEA.HI.X.SX32 R3, R8, R27.reuse, 0x1, P0 ;  /* 0x0000001b08037211 */ /* 0x080fe200000f0eff */
[----:B------:R-:W-:Y:S01]  /*1380*/  IMAD R8, R40, 0x2, R0 ;  /* 0x0000000228087824 */ /* 0x000fe200078e0200 */
[----:B------:R-:W-:Y:S01]  /*1390*/  LEA.HI.X.SX32 R7, R7, R27, 0x1, P1 ;  /* 0x0000001b07077211 */ /* 0x000fe200008f0eff */
[----:B0-----:R0:W3:Y:S04]  /*13a0*/  LDG.E.U16 R12, desc[UR8][R4.64] ;  /* 0x00000008040c7981 */ /* 0x0010e8000c1e1500 */
[----:B------:R1:W-:Y:S01]  /*13b0*/  STL [R1+0xb8], R9 ;  /* 0x0000b80901007387 */ /* 0x0003e20000100800 */
[----:B0-----:R-:W-:-:S04]  /*13c0*/  LEA R4, P0, R0, R32, 0x1 ;  /* 0x0000002000047211 */ /* 0x001fc800078008ff */
[----:B------:R-:W-:Y:S01]  /*13d0*/  LEA.HI.X.SX32 R5, R0, R27, 0x1, P0 ;  /* 0x0000001b00057211 */ /* 0x000fe200000f0eff */
[----:B------:R-:W-:Y:S01]  /*13e0*/  IMAD R0, R40, 0x2, R8 ;  /* 0x0000000228007824 */ /* 0x000fe200078e0208 */
[----:B-1----:R0:W3:Y:S04]  /*13f0*/  LDG.E.U16 R9, desc[UR8][R2.64] ;  /* 0x0000000802097981 */ /* 0x0020e8000c1e1500 */
[----:B------:R1:W-:Y:S01]  /*1400*/  STL [R1+0x1c], R14 ;  /* 0x00001c0e01007387 */ /* 0x0003e20000100800 */
[----:B0-----:R-:W-:-:S03]  /*1410*/  LEA R2, P0, R8, R32, 0x1 ;  /* 0x0000002008027211 */ /* 0x001fc600078008ff */
[----:B------:R0:W-:Y:S04]  /*1420*/  STL [R1+0x14], R13 ;  /* 0x0000140d01007387 */ /* 0x0001e80000100800 */
[----:B-1----:R1:W3:Y:S01]  /*1430*/  LDG.E.U16 R14, desc[UR8][R6.64] ;  /* 0x00000008060e7981 */ /* 0x0022e2000c1e1500 */
[----:B------:R-:W-:-:S03]  /*1440*/  LEA.HI.X.SX32 R3, R8, R27, 0x1, P0 ;  /* 0x0000001b08037211 */ /* 0x000fc600000f0eff */
[----:B0-----:R0:W3:Y:S01]  /*1450*/  LDG.E.U16 R13, desc[UR8][R4.64] ;  /* 0x00000008040d7981 */ /* 0x0010e2000c1e1500 */
[----:B-1----:R-:W-:-:S03]  /*1460*/  IMAD R7, R40, 0x2, R0 ;  /* 0x0000000228077824 */ /* 0x002fc600078e0200 */
[----:B------:R1:W-:Y:S01]  /*1470*/  STL [R1+0xac], R11 ;  /* 0x0000ac0b01007387 */ /* 0x0003e20000100800 */
[----:B------:R-:W-:Y:S01]  /*1480*/  IMAD R8, R40, 0x2, R7 ;  /* 0x0000000228087824 */ /* 0x000fe200078e0207 */
[CC--:B0-----:R-:W-:Y:S02]  /*1490*/  LEA R4, P0, R0.reuse, R32.reuse, 0x1 ;  /* 0x0000002000047211 */ /* 0x0c1fe400078008ff */
[C---:B------:R-:W-:Y:S02]  /*14a0*/  LEA R6, P1, R7.reuse, R32, 0x1 ;  /* 0x0000002007067211 */ /* 0x040fe400078208ff */
[-C--:B------:R-:W-:Y:S01]  /*14b0*/  LEA.HI.X.SX32 R5, R0, R27.reuse, 0x1, P0 ;  /* 0x0000001b00057211 */ /* 0x080fe200000f0eff */
[----:B-1----:R0:W3:Y:S01]  /*14c0*/  LDG.E.U16 R11, desc[UR8][R2.64] ;  /* 0x00000008020b7981 */ /* 0x0020e2000c1e1500 */
[----:B------:R-:W-:Y:S01]  /*14d0*/  LEA.HI.X.SX32 R7, R7, R27, 0x1, P1 ;  /* 0x0000001b07077211 */ /* 0x000fe200008f0eff */
[----:B------:R-:W-:-:S04]  /*14e0*/  IMAD R0, R40, 0x2, R8 ;  /* 0x0000000228007824 */ /* 0x000fc800078e0208 */
[----:B------:R1:W3:Y:S01]  /*14f0*/  LDG.E.U16 R61, desc[UR8][R6.64] ;  /* 0x00000008063d7981 */ /* 0x0002e2000c1e1500 */
[----:B0-----:R-:W-:-:S04]  /*1500*/  LEA R2, P0, R8, R32, 0x1 ;  /* 0x0000002008027211 */ /* 0x001fc800078008ff */
[----:B------:R-:W-:Y:S01]  /*1510*/  LEA.HI.X.SX32 R3, R8, R27, 0x1, P0 ;  /* 0x0000001b08037211 */ /* 0x000fe200000f0eff */
[----:B------:R-:W-:-:S04]  /*1520*/  IMAD R8, R40, 0x2, R0 ;  /* 0x0000000228087824 */ /* 0x000fc800078e0200 */
[----:B------:R-:W5:Y:S01]  /*1530*/  LDG.E.U16 R60, desc[UR8][R2.64] ;  /* 0x00000008023c7981 */ /* 0x000f62000c1e1500 */
[----:B-1----:R-:W-:-:S04]  /*1540*/  LEA R7, R40, R8, 0x1 ;  /* 0x0000000828077211 */ /* 0x002fc800078e08ff */
[-C--:B------:R-:W-:Y:S01]  /*1550*/  LEA R6, P1, R7, R32.reuse, 0x1 ;  /* 0x0000002007067211 */ /* 0x080fe200078208ff */
[----:B--2---:R0:W-:Y:S04]  /*1560*/  STL [R1+0xa8], R10 ;  /* 0x0000a80a01007387 */ /* 0x0041e80000100800 */
[----:B0-----:R0:W2:Y:S02]  /*1570*/  LDG.E.U16 R10, desc[UR8][R4.64] ;  /* 0x00000008040a7981 */ /* 0x0010a4000c1e1500 */
[----:B0-----:R-:W-:-:S04]  /*1580*/  LEA R4, P0, R0, R32, 0x1 ;  /* 0x0000002000047211 */ /* 0x001fc800078008ff */
[-C--:B------:R-:W-:Y:S01]  /*1590*/  LEA.HI.X.SX32 R5, R0, R27.reuse, 0x1, P0 ;  /* 0x0000001b00057211 */ /* 0x080fe200000f0eff */
[----:B------:R-:W-:Y:S01]  /*15a0*/  IMAD R0, R40, 0x2, R7 ;  /* 0x0000000228007824 */ /* 0x000fe200078e0207 */
[----:B------:R-:W-:-:S05]  /*15b0*/  LEA.HI.X.SX32 R7, R7, R27, 0x1, P1 ;  /* 0x0000001b07077211 */ /* 0x000fca00008f0eff */
[----:B------:R-:W2:Y:S01]  /*15c0*/  LDG.E.U16 R57, desc[UR8][R6.64] ;  /* 0x0000000806397981 */ /* 0x000ea2000c1e1500 */
[----:B------:R-:W-:-:S03]  /*15d0*/  LEA R2, P0, R8, R32, 0x1 ;  /* 0x0000002008027211 */ /* 0x000fc600078008ff */
[----:B----4-:R-:W-:Y:S01]  /*15e0*/  STL [R1+0x10], R16 ;  /* 0x0000101001007387 */ /* 0x010fe20000100800 */
[----:B------:R-:W-:Y:S01]  /*15f0*/  LEA.HI.X.SX32 R3, R8, R27, 0x1, P0 ;  /* 0x0000001b08037211 */ /* 0x000fe200000f0eff */
[----:B------:R-:W-:Y:S02]  /*1600*/  IMAD R8, R40, 0x2, R0 ;  /* 0x0000000228087824 */ /* 0x000fe400078e0200 */
[----:B---3--:R-:W-:Y:S04]  /*1610*/  STL [R1+0x248], R61 ;  /* 0x0002483d01007387 */ /* 0x008fe80000100800 */
[----:B-----5:R-:W-:Y:S04]  /*1620*/  STL [R1+0xc], R15 ;  /* 0x00000c0f01007387 */ /* 0x020fe80000100800 */
[----:B------:R-:W-:Y:S04]  /*1630*/  STL [R1+0x24c], R60 ;  /* 0x00024c3c01007387 */ /* 0x000fe80000100800 */
[----:B------:R0:W-:Y:S04]  /*1640*/  STL [R1+0x9c], R12 ;  /* 0x00009c0c01007387 */ /* 0x0001e80000100800 */
[----:B0-----:R0:W3:Y:S04]  /*1650*/  LDG.E.U16 R12, desc[UR8][R4.64] ;  /* 0x00000008040c7981 */ /* 0x0010e8000c1e1500 */
[----:B------:R1:W-:Y:S01]  /*1660*/  STL [R1+0x98], R9 ;  /* 0x0000980901007387 */ /* 0x0003e20000100800 */
[----:B0-----:R-:W-:-:S04]  /*1670*/  LEA R4, P0, R0, R32, 0x1 ;  /* 0x0000002000047211 */ /* 0x001fc800078008ff */
[----:B------:R-:W-:Y:S01]  /*1680*/  LEA.HI.X.SX32 R5, R0, R27, 0x1, P0 ;  /* 0x0000001b00057211 */ /* 0x000fe200000f0eff */
[C---:B------:R-:W-:Y:S01]  /*1690*/  IMAD R0, R40.reuse, 0x2, R8 ;  /* 0x0000000228007824 */ /* 0x040fe200078e0208 */
[----:B-1----:R0:W4:Y:S03]  /*16a0*/  LDG.E.U16 R9, desc[UR8][R2.64] ;  /* 0x0000000802097981 */ /* 0x002126000c1e1500 */
[----:B------:R-:W-:Y:S01]  /*16b0*/  IMAD R7, R40, 0x2, R0 ;  /* 0x0000000228077824 */ /* 0x000fe200078e0200 */
[----:B------:R1:W5:Y:S01]  /*16c0*/  LDG.E.U16 R56, desc[UR8][R4.64] ;  /* 0x0000000804387981 */ /* 0x000362000c1e1500 */
[----:B0-----:R-:W-:-:S03]  /*16d0*/  LEA R2, P0, R8, R32, 0x1 ;  /* 0x0000002008027211 */ /* 0x001fc600078008ff */
[----:B------:R-:W-:Y:S01]  /*16e0*/  STL [R1+0x4], R14 ;  /* 0x0000040e01007387 */ /* 0x000fe20000100800 */
[-C--:B------:R-:W-:Y:S01]  /*16f0*/  LEA.HI.X.SX32 R3, R8, R27.reuse, 0x1, P0 ;  /* 0x0000001b08037211 */ /* 0x080fe200000f0eff */
[----:B------:R-:W-:Y:S01]  /*1700*/  IMAD R8, R40, 0x2, R7 ;  /* 0x0000000228087824 */ /* 0x000fe200078e0207 */
[CC--:B-1----:R-:W-:Y:S01]  /*1710*/  LEA R4, P0, R0.reuse, R32.reuse, 0x1 ;  /* 0x0000002000047211 */ /* 0x0c2fe200078008ff */
[----:B------:R-:W-:Y:S01]  /*1720*/  STL [R1], R13 ;  /* 0x0000000d01007387 */ /* 0x000fe20000100800 */
[C---:B------:R-:W-:Y:S02]  /*1730*/  LEA R6, P1, R7.reuse, R32, 0x1 ;  /* 0x0000002007067211 */ /* 0x040fe400078208ff */
[-C--:B------:R-:W-:Y:S02]  /*1740*/  LEA.HI.X.SX32 R5, R0, R27.reuse, 0x1, P0 ;  /* 0x0000001b00057211 */ /* 0x080fe400000f0eff */
[----:B------:R-:W-:-:S05]  /*1750*/  LEA.HI.X.SX32 R7, R7, R27, 0x1, P1 ;  /* 0x0000001b07077211 */ /* 0x000fca00008f0eff */
[----:B------:R-:W3:Y:S04]  /*1760*/  LDG.E.U16 R55, desc[UR8][R6.64] ;  /* 0x0000000806377981 */ /* 0x000ee8000c1e1500 */
[----:B--2---:R-:W-:Y:S04]  /*1770*/  STL [R1+0x250], R57 ;  /* 0x0002503901007387 */ /* 0x004fe80000100800 */
[----:B------:R0:W-:Y:S04]  /*1780*/  STL [R1+0x8c], R11 ;  /* 0x00008c0b01007387 */ /* 0x0001e80000100800 */
[----:B0-----:R0:W2:Y:S02]  /*1790*/  LDG.E.U16 R11, desc[UR8][R2.64] ;  /* 0x00000008020b7981 */ /* 0x0010a4000c1e1500 */
[----:B0-----:R-:W-:-:S04]  /*17a0*/  LEA R2, P0, R8, R32, 0x1 ;  /* 0x0000002008027211 */ /* 0x001fc800078008ff */
[----:B------:R-:W-:-:S05]  /*17b0*/  LEA.HI.X.SX32 R3, R8, R27, 0x1, P0 ;  /* 0x0000001b08037211 */ /* 0x000fca00000f0eff */
[----:B------:R-:W2:Y:S01]  /*17c0*/  LDG.E.U16 R54, desc[UR8][R2.64] ;  /* 0x0000000802367981 */ /* 0x000ea2000c1e1500 */
[----:B------:R-:W-:-:S05]  /*17d0*/  IMAD R0, R40, 0x2, R8 ;  /* 0x0000000228007824 */ /* 0x000fca00078e0208 */
[----:B------:R-:W-:-:S05]  /*17e0*/  LEA R8, R40, R0, 0x1 ;  /* 0x0000000028087211 */ /* 0x000fca00078e08ff */
[----:B------:R-:W-:-:S05]  /*17f0*/  IMAD R7, R40, 0x2, R8 ;  /* 0x0000000228077824 */ /* 0x000fca00078e0208 */
[-C--:B------:R-:W-:Y:S01]  /*1800*/  LEA R6, P1, R7, R32.reuse, 0x1 ;  /* 0x0000002007067211 */ /* 0x080fe200078208ff */
[----:B-----5:R-:W-:Y:S04]  /*1810*/  STL [R1+0x254], R56 ;  /* 0x0002543801007387 */ /* 0x020fe80000100800 */
[----:B------:R0:W-:Y:S04]  /*1820*/  STL [R1+0x88], R10 ;  /* 0x0000880a01007387 */ /* 0x0001e80000100800 */
[----:B0-----:R0:W5:Y:S02]  /*1830*/  LDG.E.U16 R10, desc[UR8][R4.64] ;  /* 0x00000008040a7981 */ /* 0x001164000c1e1500 */
[----:B0-----:R-:W-:-:S04]  /*1840*/  LEA R4, P0, R0, R32, 0x1 ;  /* 0x0000002000047211 */ /* 0x001fc800078008ff */
[-C--:B------:R-:W-:Y:S01]  /*1850*/  LEA.HI.X.SX32 R5, R0, R27.reuse, 0x1, P0 ;  /* 0x0000001b00057211 */ /* 0x080fe200000f0eff */
[----:B------:R-:W-:Y:S01]  /*1860*/  IMAD R0, R40, 0x2, R7 ;  /* 0x0000000228007824 */ /* 0x000fe200078e0207 */
[C---:B------:R-:W-:Y:S01]  /*1870*/  LEA R2, P0, R8.reuse, R32, 0x1 ;  /* 0x0000002008027211 */ /* 0x040fe200078008ff */
[----:B---3--:R-:W-:Y:S03]  /*1880*/  STL [R1+0x258], R55 ;  /* 0x0002583701007387 */ /* 0x008fe60000100800 */
[----:B------:R-:W-:Y:S01]  /*1890*/  LEA.HI.X.SX32 R3, R8, R27, 0x1, P0 ;  /* 0x0000001b08037211 */ /* 0x000fe200000f0eff */
[----:B------:R0:W3:Y:S01]  /*18a0*/  LDG.E.U16 R51, desc[UR8][R4.64] ;  /* 0x0000000804337981 */ /* 0x0000e2000c1e1500 */
[----:B------:R-:W-:-:S03]  /*18b0*/  IMAD R8, R40, 0x2, R0 ;  /* 0x0000000228087824 */ /* 0x000fc600078e0200 */
[----:B------:R-:W-:Y:S01]  /*18c0*/  STL [R1+0x7c], R12 ;  /* 0x00007c0c01007387 */ /* 0x000fe20000100800 */
[----:B------:R-:W-:Y:S02]  /*18d0*/  LEA.HI.X.SX32 R7, R7, R27, 0x1, P1 ;  /* 0x0000001b07077211 */ /* 0x000fe400008f0eff */
[----:B0-----:R-:W-:-:S03]  /*18e0*/  LEA R4, P0, R0, R32, 0x1 ;  /* 0x0000002000047211 */ /* 0x001fc600078008ff */
[----:B------:R0:W5:Y:S01]  /*18f0*/  LDG.E.U16 R50, desc[UR8][R6.64] ;  /* 0x0000000806327981 */ /* 0x000162000c1e1500 */
[----:B------:R-:W-:-:S05]  /*1900*/  LEA.HI.X.SX32 R5, R0, R27, 0x1, P0 ;  /* 0x0000001b00057211 */ /* 0x000fca00000f0eff */
[----:B------:R-:W5:Y:S01]  /*1910*/  LDG.E.U16 R49, desc[UR8][R4.64] ;  /* 0x0000000804317981 */ /* 0x000f62000c1e1500 */
[----:B------:R-:W-:-:S04]  /*1920*/  IMAD R0, R40, 0x2, R8 ;  /* 0x0000000228007824 */ /* 0x000fc800078e0208 */
[----:B0-----:R-:W-:Y:S01]  /*1930*/  IMAD R7, R40, 0x2, R0 ;  /* 0x0000000228077824 */ /* 0x001fe200078e0200 */
[----:B--2---:R-:W-:Y:S04]  /*1940*/  STL [R1+0x25c], R54 ;  /* 0x00025c3601007387 */ /* 0x004fe80000100800 */
[----:B----4-:R0:W-:Y:S04]  /*1950*/  STL [R1+0x78], R9 ;  /* 0x0000780901007387 */ /* 0x0101e80000100800 */
[----:B0-----:R0:W2:Y:S02]  /*1960*/  LDG.E.U16 R9, desc[UR8][R2.64] ;  /* 0x0000000802097981 */ /* 0x0010a4000c1e1500 */
[----:B0-----:R-:W-:-:S04]  /*1970*/  LEA R2, P0, R8, R32, 0x1 ;  /* 0x0000002008027211 */ /* 0x001fc800078008ff */
[----:B------:R-:W-:-:S05]  /*1980*/  LEA.HI.X.SX32 R3, R8, R27, 0x1, P0 ;  /* 0x0000001b08037211 */ /* 0x000fca00000f0eff */
[----:B------:R0:W4:Y:S01]  /*1990*/  LDG.E.U16 R48, desc[UR8][R2.64] ;  /* 0x0000000802307981 */ /* 0x000122000c1e1500 */
[----:B------:R-:W-:Y:S01]  /*19a0*/  LEA R4, P0, R0, R32, 0x1 ;  /* 0x0000002000047211 */ /* 0x000fe200078008ff */
[----:B------:R-:W-:-:S03]  /*19b0*/  IMAD R8, R40, 0x2, R7 ;  /* 0x0000000228087824 */ /* 0x000fc600078e0207 */
[-C--:B------:R-:W-:Y:S02]  /*19c0*/  LEA.HI.X.SX32 R5, R0, R27.reuse, 0x1, P0 ;  /* 0x0000001b00057211 */ /* 0x080fe400000f0eff */
[----:B------:R-:W-:Y:S02]  /*19d0*/  LEA R0, R40, R8, 0x1 ;  /* 0x0000000828007211 */ /* 0x000fe400078e08ff */
[C---:B0-----:R-:W-:Y:S01]  /*19e0*/  LEA R2, P0, R8.reuse, R32, 0x1 ;  /* 0x0000002008027211 */ /* 0x041fe200078008ff */
[----:B------:R0:W2:Y:S03]  /*19f0*/  LDG.E.U16 R14, desc[UR8][R4.64] ;  /* 0x00000008040e7981 */ /* 0x0000a6000c1e1500 */
[----:B------:R-:W-:Y:S01]  /*1a00*/  LEA.HI.X.SX32 R3, R8, R27, 0x1, P0 ;  /* 0x0000001b08037211 */ /* 0x000fe200000f0eff */
[----:B------:R-:W-:-:S04]  /*1a10*/  IMAD R8, R40, 0x2, R0 ;  /* 0x0000000228087824 */ /* 0x000fc800078e0200 */
[----:B------:R1:W2:Y:S01]  /*1a20*/  LDG.E.U16 R46, desc[UR8][R2.64] ;  /* 0x00000008022e7981 */ /* 0x0002a2000c1e1500 */
[----:B0-----:R-:W-:-:S04]  /*1a30*/  LEA R4, P0, R0, R32, 0x1 ;  /* 0x0000002000047211 */ /* 0x001fc800078008ff */
[----:B------:R-:W-:Y:S02]  /*1a40*/  LEA.HI.X.SX32 R5, R0, R27, 0x1, P0 ;  /* 0x0000001b00057211 */ /* 0x000fe400000f0eff */
[----:B-1----:R-:W-:-:S03]  /*1a50*/  LEA R2, P0, R8, R32, 0x1 ;  /* 0x0000002008027211 */ /* 0x002fc600078008ff */
[----:B------:R-:W2:Y:S01]  /*1a60*/  LDG.E.U16 R37, desc[UR8][R4.64] ;  /* 0x0000000804257981 */ /* 0x000ea2000c1e1500 */
[----:B------:R-:W-:-:S05]  /*1a70*/  LEA.HI.X.SX32 R3, R8, R27, 0x1, P0 ;  /* 0x0000001b08037211 */ /* 0x000fca00000f0eff */
[----:B------:R-:W2:Y:S01]  /*1a80*/  LDG.E.U16 R15, desc[UR8][R2.64] ;  /* 0x00000008020f7981 */ /* 0x000ea2000c1e1500 */
[----:B------:R-:W-:-:S04]  /*1a90*/  LEA R6, P1, R7, R32, 0x1 ;  /* 0x0000002007067211 */ /* 0x000fc800078208ff */
[----:B------:R-:W-:-:S05]  /*1aa0*/  LEA.HI.X.SX32 R7, R7, R27, 0x1, P1 ;  /* 0x0000001b07077211 */ /* 0x000fca00008f0eff */
[----:B------:R0:W2:Y:S02]  /*1ab0*/  LDG.E.U16 R47, desc[UR8][R6.64] ;  /* 0x00000008062f7981 */ /* 0x0000a4000c1e1500 */
[----:B0-----:R-:W-:-:S04]  /*1ac0*/  IMAD R6, R40, 0x2, R8 ;  /* 0x0000000228067824 */ /* 0x001fc800078e0208 */
[----:B------:R-:W-:-:S04]  /*1ad0*/  IMAD R0, R40, 0x2, R6 ;  /* 0x0000000228007824 */ /* 0x000fc800078e0206 */
[----:B------:R-:W-:Y:S01]  /*1ae0*/  IMAD R5, R40, 0x2, R0 ;  /* 0x0000000228057824 */ /* 0x000fe200078e0200 */
[-C--:B------:R-:W-:Y:S01]  /*1af0*/  LEA R8, P0, R0, R32.reuse, 0x1 ;  /* 0x0000002000087211 */ /* 0x080fe200078008ff */
[----:B---3--:R-:W-:Y:S04]  /*1b00*/  STL [R1+0x260], R51 ;  /* 0x0002603301007387 */ /* 0x008fe80000100800 */
[----:B-----5:R-:W-:Y:S04]  /*1b10*/  STL [R1+0x264], R50 ;  /* 0x0002643201007387 */ /* 0x020fe80000100800 */
[----:B------:R-:W-:Y:S04]  /*1b20*/  STL [R1+0x6c], R11 ;  /* 0x00006c0b01007387 */ /* 0x000fe80000100800 */
[----:B------:R-:W-:Y:S04]  /*1b30*/  STL [R1+0x268], R49 ;  /* 0x0002683101007387 */ /* 0x000fe80000100800 */
[----:B------:R-:W-:Y:S01]  /*1b40*/  STL [R1+0x68], R10 ;  /* 0x0000680a01007387 */ /* 0x000fe20000100800 */
[----:B------:R-:W-:-:S04]  /*1b50*/  LEA R12, P1, R6, R32, 0x1 ;  /* 0x00000020060c7211 */ /* 0x000fc800078208ff */
[----:B------:R-:W-:-:S05]  /*1b60*/  LEA.HI.X.SX32 R13, R6, R27, 0x1, P1 ;  /* 0x0000001b060d7211 */ /* 0x000fca00008f0eff */
[----:B------:R-:W3:Y:S04]  /*1b70*/  LDG.E.U16 R12, desc[UR8][R12.64] ;  /* 0x000000080c0c7981 */ /* 0x000ee8000c1e1500 */
[----:B----4-:R-:W-:Y:S04]  /*1b80*/  STL [R1+0x26c], R48 ;  /* 0x00026c3001007387 */ /* 0x010fe80000100800 */
[----:B--2---:R0:W-:Y:S02]  /*1b90*/  STL [R1+0x58], R9 ;  /* 0x0000580901007387 */ /* 0x0041e40000100800 */
[----:B0-----:R-:W-:Y:S01]  /*1ba0*/  LEA.HI.X.SX32 R9, R0, R27, 0x1, P0 ;  /* 0x0000001b00097211 */ /* 0x001fe200000f0eff */
[----:B------:R-:W-:Y:S01]  /*1bb0*/  IMAD R0, R40, 0x2, R5 ;  /* 0x0000000228007824 */ /* 0x000fe200078e0205 */
[----:B------:R-:W-:-:S03]  /*1bc0*/  LEA R4, P0, R5, R32, 0x1 ;  /* 0x0000002005047211 */ /* 0x000fc600078008ff */
[----:B------:R0:W2:Y:S01]  /*1bd0*/  LDG.E.U16 R8, desc[UR8][R8.64] ;  /* 0x0000000808087981 */ /* 0x0000a2000c1e1500 */
[-C--:B------:R-:W-:Y:S02]  /*1be0*/  LEA.HI.X.SX32 R5, R5, R27.reuse, 0x1, P0 ;  /* 0x0000001b05057211 */ /* 0x080fe400000f0eff */
[----:B------:R-:W-:Y:S01]  /*1bf0*/  LEA R2, P0, R0, R32, 0x1 ;  /* 0x0000002000027211 */ /* 0x000fe200078008ff */
[----:B------:R-:W-:Y:S01]  /*1c00*/  IMAD R6, R40, 0x2, R0 ;  /* 0x0000000228067824 */ /* 0x000fe200078e0200 */
[----:B------:R1:W-:Y:S02]  /*1c10*/  STL [R1+0x48], R14 ;  /* 0x0000480e01007387 */ /* 0x0003e40000100800 */
[----:B------:R-:W-:Y:S02]  /*1c20*/  LEA.HI.X.SX32 R3, R0, R27, 0x1, P0 ;  /* 0x0000001b00037211 */ /* 0x000fe400000f0eff */
[----:B------:R-:W4:Y:S04]  /*1c30*/  LDG.E.U16 R4, desc[UR8][R4.64] ;  /* 0x0000000804047981 */ /* 0x000f28000c1e1500 */
[----:B------:R5:W2:Y:S01]  /*1c40*/  LDG.E.U16 R22, desc[UR8][R2.64] ;  /* 0x0000000802167981 */ /* 0x000aa2000c1e1500 */
[----:B------:R-:W-:-:S02]  /*1c50*/  LEA R7, R40, R6, 0x1 ;  /* 0x0000000628077211 */ /* 0x000fc400078e08ff */
[----:B------:R-:W-:-:S03]  /*1c60*/  LEA R10, P1, R6, R32, 0x1 ;  /* 0x00000020060a7211 */ /* 0x000fc600078208ff */
[----:B------:R-:W-:Y:S01]  /*1c70*/  IMAD R0, R40, 0x2, R7 ;  /* 0x0000000228007824 */ /* 0x000fe200078e0207 */
[----:B------:R-:W-:Y:S02]  /*1c80*/  LEA.HI.X.SX32 R11, R6, R27, 0x1, P1 ;  /* 0x0000001b060b7211 */ /* 0x000fe400008f0eff */
[----:B------:R-:W-:Y:S01]  /*1c90*/  LEA R6, P0, R7, R32, 0x1 ;  /* 0x0000002007067211 */ /* 0x000fe200078008ff */
[----:B0-----:R-:W-:-:S03]  /*1ca0*/  IMAD R9, R40, 0x2, R0 ;  /* 0x0000000228097824 */ /* 0x001fc600078e0200 */
[-C--:B------:R-:W-:Y:S01]  /*1cb0*/  LEA.HI.X.SX32 R7, R7, R27.reuse, 0x1, P0 ;  /* 0x0000001b07077211 */ /* 0x080fe200000f0eff */
[----:B------:R0:W-:Y:S01]  /*1cc0*/  STL [R1+0x38], R15 ;  /* 0x0000380f01007387 */ /* 0x0001e20000100800 */
[-C--:B-----5:R-:W-:Y:S01]  /*1cd0*/  LEA R2, P0, R0, R32.reuse, 0x1 ;  /* 0x0000002000027211 */ /* 0x0a0fe200078008ff */
[----:B-1----:R-:W-:Y:S02]  /*1ce0*/  IMAD R14, R40, 0x2, R9 ;  /* 0x00000002280e7824 */ /* 0x002fe400078e0209 */
[----:B------:R-:W5:Y:S01]  /*1cf0*/  LDG.E.U16 R11, desc[UR8][R10.64] ;  /* 0x000000080a0b7981 */ /* 0x000f62000c1e1500 */
[-C--:B------:R-:W-:Y:S02]  /*1d00*/  LEA.HI.X.SX32 R3, R0, R27.reuse, 0x1, P0 ;  /* 0x0000001b00037211 */ /* 0x080fe400000f0eff */
[CC--:B------:R-:W-:Y:S01]  /*1d10*/  LEA R16, P0, R9.reuse, R32.reuse, 0x1 ;  /* 0x0000002009107211 */ /* 0x0c0fe200078008ff */
[----:B------:R-:W-:Y:S01]  /*1d20*/  IMAD R5, R40, 0x2, R14 ;  /* 0x0000000228057824 */ /* 0x000fe200078e020e */
[-C--:B------:R-:W-:Y:S01]  /*1d30*/  LEA R18, P1, R14, R32.reuse, 0x1 ;  /* 0x000000200e127211 */ /* 0x080fe200078208ff */
[----:B------:R-:W3:Y:S01]  /*1d40*/  LDG.E.U16 R7, desc[UR8][R6.64] ;  /* 0x0000000806077981 */ /* 0x000ee2000c1e1500 */
[-C--:B------:R-:W-:Y:S01]  /*1d50*/  LEA.HI.X.SX32 R17, R9, R27.reuse, 0x1, P0 ;  /* 0x0000001b09117211 */ /* 0x080fe200000f0eff */
[----:B------:R-:W-:Y:S01]  /*1d60*/  IMAD R0, R40, 0x2, R5 ;  /* 0x0000000228007824 */ /* 0x000fe200078e0205 */
[----:B------:R-:W-:Y:S01]  /*1d70*/  LEA.HI.X.SX32 R19, R14, R27, 0x1, P1 ;  /* 0x0000001b0e137211 */ /* 0x000fe200008f0eff */
[----:B------:R-:W3:Y:S01]  /*1d80*/  LDG.E.U16 R3, desc[UR8][R2.64] ;  /* 0x0000000802037981 */ /* 0x000ee2000c1e1500 */
[----:B------:R-:W-:-:S03]  /*1d90*/  LEA R14, P0, R5, R32, 0x1 ;  /* 0x00000020050e7211 */ /* 0x000fc600078008ff */
[----:B------:R1:W3:Y:S01]  /*1da0*/  LDG.E.U16 R21, desc[UR8][R16.64] ;  /* 0x0000000810157981 */ /* 0x0002e2000c1e1500 */
[----:B0-----:R-:W-:Y:S01]  /*1db0*/  LEA.HI.X.SX32 R15, R5, R27, 0x1, P0 ;  /* 0x0000001b050f7211 */ /* 0x001fe200000f0eff */
[----:B------:R-:W-:Y:S02]  /*1dc0*/  IMAD R13, R40, 0x2, R0 ;  /* 0x00000002280d7824 */ /* 0x000fe400078e0200 */
[----:B------:R-:W3:Y:S04]  /*1dd0*/  LDG.E.U16 R10, desc[UR8][R18.64] ;  /* 0x00000008120a7981 */ /* 0x000ee8000c1e1500 */
[----:B------:R0:W3:Y:S01]  /*1de0*/  LDG.E.U16 R6, desc[UR8][R14.64] ;  /* 0x000000080e067981 */ /* 0x0000e2000c1e1500 */
[----:B-1----:R-:W-:-:S04]  /*1df0*/  LEA R16, P0, R0, R32, 0x1 ;  /* 0x0000002000107211 */ /* 0x002fc800078008ff */
[----:B------:R-:W-:Y:S02]  /*1e00*/  LEA.HI.X.SX32 R17, R0, R27, 0x1, P0 ;  /* 0x0000001b00117211 */ /* 0x000fe400000f0eff */
[----:B0-----:R-:W-:-:S03]  /*1e10*/  LEA R14, P0, R13, R32, 0x1 ;  /* 0x000000200d0e7211 */ /* 0x001fc600078008ff */
[----:B------:R0:W4:Y:S01]  /*1e20*/  LDG.E.U16 R2, desc[UR8][R16.64] ;  /* 0x0000000810027981 */ /* 0x000122000c1e1500 */
[----:B------:R-:W-:-:S05]  /*1e30*/  LEA.HI.X.SX32 R15, R13, R27, 0x1, P0 ;  /* 0x0000001b0d0f7211 */ /* 0x000fca00000f0eff */
[----:B------:R1:W4:Y:S01]  /*1e40*/  LDG.E.U16 R25, desc[UR8][R14.64] ;  /* 0x000000080e197981 */ /* 0x000322000c1e1500 */
[----:B------:R-:W-:-:S05]  /*1e50*/  LEA R20, R40, R13, 0x1 ;  /* 0x0000000d28147211 */ /* 0x000fca00078e08ff */
[----:B------:R-:W-:-:S04]  /*1e60*/  IMAD R9, R40, 0x2, R20 ;  /* 0x0000000228097824 */ /* 0x000fc800078e0214 */
[----:B------:R-:W-:-:S04]  /*1e70*/  IMAD R5, R40, 0x2, R9 ;  /* 0x0000000228057824 */ /* 0x000fc800078e0209 */
[----:B------:R-:W-:-:S04]  /*1e80*/  IMAD R0, R40, 0x2, R5 ;  /* 0x0000000228007824 */ /* 0x000fc800078e0205 */
[----:B------:R-:W-:-:S04]  /*1e90*/  IMAD R23, R40, 0x2, R0 ;  /* 0x0000000228177824 */ /* 0x000fc800078e0200 */
[----:B------:R-:W-:Y:S01]  /*1ea0*/  IMAD R13, R40, 0x2, R23 ;  /* 0x00000002280d7824 */ /* 0x000fe200078e0217 */
[----:B------:R-:W-:-:S03]  /*1eb0*/  LEA R18, P1, R20, R32, 0x1 ;  /* 0x0000002014127211 */ /* 0x000fc600078208ff */
[----:B------:R-:W-:Y:S01]  /*1ec0*/  IMAD R24, R40, 0x2, R13 ;  /* 0x0000000228187824 */ /* 0x000fe200078e020d */
[-C--:B------:R-:W-:Y:S02]  /*1ed0*/  LEA.HI.X.SX32 R19, R20, R27.reuse, 0x1, P1 ;  /* 0x0000001b14137211 */ /* 0x080fe400008f0eff */
[C---:B0-----:R-:W-:Y:S02]  /*1ee0*/  LEA R16, P0, R9.reuse, R32, 0x1 ;  /* 0x0000002009107211 */ /* 0x041fe400078008ff */
[C---:B------:R-:W-:Y:S02]  /*1ef0*/  LEA R20, R40.reuse, R24, 0x1 ;  /* 0x0000001828147211 */ /* 0x040fe400078e08ff */
[-C--:B------:R-:W-:Y:S02]  /*1f00*/  LEA.HI.X.SX32 R17, R9, R27.reuse, 0x1, P0 ;  /* 0x0000001b09117211 */ /* 0x080fe400000f0eff */
[C---:B-1----:R-:W-:Y:S01]  /*1f10*/  LEA R14, P0, R5.reuse, R32, 0x1 ;  /* 0x00000020050e7211 */ /* 0x042fe200078008ff */
[----:B------:R-:W-:Y:S01]  /*1f20*/  IMAD R26, R40, 0x2, R20 ;  /* 0x00000002281a7824 */ /* 0x000fe200078e0214 */
[----:B------:R-:W5:Y:S02]  /*1f30*/  LDG.E.U16 R9, desc[UR8][R18.64] ;  /* 0x0000000812097981 */ /* 0x000f64000c1e1500 */
[----:B------:R-:W-:-:S02]  /*1f40*/  LEA.HI.X.SX32 R15, R5, R27, 0x1, P0 ;  /* 0x0000001b050f7211 */ /* 0x000fc400000f0eff */
[CC--:B------:R-:W-:Y:S01]  /*1f50*/  LEA R58, P0, R0.reuse, R32.reuse, 0x1 ;  /* 0x00000020003a7211 */ /* 0x0c0fe200078008ff */
[----:B------:R0:W5:Y:S03]  /*1f60*/  LDG.E.U16 R5, desc[UR8][R16.64] ;  /* 0x0000000810057981 */ /* 0x000166000c1e1500 */
[----:B------:R-:W-:Y:S02]  /*1f70*/  LEA.HI.X.SX32 R59, R0, R27, 0x1, P0 ;  /* 0x0000001b003b7211 */ /* 0x000fe400000f0eff */
[----:B------:R1:W5:Y:S04]  /*1f80*/  LDG.E.U16 R0, desc[UR8][R14.64] ;  /* 0x000000080e007981 */ /* 0x000368000c1e1500 */
[----:B------:R-:W5:Y:S01]  /*1f90*/  LDG.E.U16 R58, desc[UR8][R58.64] ;  /* 0x000000083a3a7981 */ /* 0x000f62000c1e1500 */
[----:B0-----:R-:W-:-:S02]  /*1fa0*/  LEA R16, P1, R23, R32, 0x1 ;  /* 0x0000002017107211 */ /* 0x001fc400078208ff */
[-C--:B-1----:R-:W-:Y:S02]  /*1fb0*/  LEA R14, P0, R13, R32.reuse, 0x1 ;  /* 0x000000200d0e7211 */ /* 0x082fe400078008ff */
[-C--:B------:R-:W-:Y:S02]  /*1fc0*/  LEA.HI.X.SX32 R17, R23, R27.reuse, 0x1, P1 ;  /* 0x0000001b17117211 */ /* 0x080fe400008f0eff */
[-C--:B------:R-:W-:Y:S02]  /*1fd0*/  LEA.HI.X.SX32 R15, R13, R27.reuse, 0x1, P0 ;  /* 0x0000001b0d0f7211 */ /* 0x080fe400000f0eff */
[CC--:B------:R-:W-:Y:S01]  /*1fe0*/  LEA R18, P0, R24.reuse, R32.reuse, 0x1 ;  /* 0x0000002018127211 */ /* 0x0c0fe200078008ff */
[----:B------:R0:W5:Y:S03]  /*1ff0*/  LDG.E.U16 R13, desc[UR8][R16.64] ;  /* 0x00000008100d7981 */ /* 0x000166000c1e1500 */
[----:B------:R-:W-:Y:S01]  /*2000*/  LEA.HI.X.SX32 R19, R24, R27, 0x1, P0 ;  /* 0x0000001b18137211 */ /* 0x000fe200000f0eff */
[----:B------:R-:W5:Y:S01]  /*2010*/  LDG.E.U16 R14, desc[UR8][R14.64] ;  /* 0x000000080e0e7981 */ /* 0x000f62000c1e1500 */
[----:B------:R-:W-:-:S04]  /*2020*/  LEA R52, P0, R20, R32, 0x1 ;  /* 0x0000002014347211 */ /* 0x000fc800078008ff */
[-C--:B------:R-:W-:Y:S02]  /*2030*/  LEA.HI.X.SX32 R53, R20, R27.reuse, 0x1, P0 ;  /* 0x0000001b14357211 */ /* 0x080fe400000f0eff */
[C---:B0-----:R-:W-:Y:S01]  /*2040*/  LEA R16, P1, R26.reuse, R32, 0x1 ;  /* 0x000000201a107211 */ /* 0x041fe200078208ff */
[----:B------:R0:W5:Y:S03]  /*2050*/  LDG.E.U16 R15, desc[UR8][R18.64] ;  /* 0x00000008120f7981 */ /* 0x000166000c1e1500 */
[----:B------:R-:W-:Y:S01]  /*2060*/  LEA.HI.X.SX32 R17, R26, R27, 0x1, P1 ;  /* 0x0000001b1a117211 */ /* 0x000fe200008f0eff */
[----:B------:R-:W5:Y:S04]  /*2070*/  LDG.E.U16 R52, desc[UR8][R52.64] ;  /* 0x0000000834347981 */ /* 0x000f68000c1e1500 */
[----:B------:R-:W5:Y:S04]  /*2080*/  LDG.E.U16 R16, desc[UR8][R16.64] ;  /* 0x0000000810107981 */ /* 0x000f68000c1e1500 */
[----:B--2---:R-:W-:Y:S04]  /*2090*/  STL [R1+0x28], R22 ;  /* 0x0000281601007387 */ /* 0x004fe80000100800 */
[----:B------:R-:W2:Y:S04]  /*20a0*/  LDL.LU R48, [R1+0xc4] ;  /* 0x0000c40001307983 */ /* 0x000ea80000300800 */
        /* <DEDUP_REMOVED lines=9> */
[----:B---3--:R1:W-:Y:S02]  /*2140*/  STL [R1+0x18], R21 ;  /* 0x0000181501007387 */ /* 0x0083e40000100800 */
[----:B-1----:R-:W-:-:S04]  /*2150*/  IMAD R21, R40, 0x2, R26 ;  /* 0x0000000228157824 */ /* 0x002fc800078e021a */
[----:B------:R-:W-:-:S04]  /*2160*/  IMAD R22, R40, 0x2, R21 ;  /* 0x0000000228167824 */ /* 0x000fc800078e0215 */
[----:B------:R-:W-:-:S04]  /*2170*/  IMAD R35, R40, 0x2, R22 ;  /* 0x0000000228237824 */ /* 0x000fc800078e0216 */
[----:B------:R-:W-:-:S04]  /*2180*/  IMAD R23, R40, 0x2, R35 ;  /* 0x0000000228177824 */ /* 0x000fc800078e0223 */
[C---:B------:R-:W-:Y:S01]  /*2190*/  IMAD R24, R40.reuse, 0x2, R23 ;  /* 0x0000000228187824 */ /* 0x040fe200078e0217 */
[----:B----4-:R1:W-:Y:S04]  /*21a0*/  STL [R1+0x8], R25 ;  /* 0x0000081901007387 */ /* 0x0103e80000100800 */
[----:B-1----:R-:W-:-:S05]  /*21b0*/  LEA R25, R40, R24, 0x1 ;  /* 0x0000001828197211 */ /* 0x002fca00078e08ff */
[----:B------:R-:W-:-:S04]  /*21c0*/  IMAD R36, R40, 0x2, R25 ;  /* 0x0000000228247824 */ /* 0x000fc800078e0219 */
[----:B------:R-:W-:-:S04]  /*21d0*/  IMAD R29, R40, 0x2, R36 ;  /* 0x00000002281d7824 */ /* 0x000fc800078e0224 */
[----:B------:R-:W-:-:S04]  /*21e0*/  IMAD R31, R40, 0x2, R29 ;  /* 0x00000002281f7824 */ /* 0x000fc800078e021d */
[----:B------:R-:W-:-:S04]  /*21f0*/  IMAD R42, R40, 0x2, R31 ;  /* 0x00000002282a7824 */ /* 0x000fc800078e021f */
[----:B------:R-:W-:Y:S01]  /*2200*/  IMAD R34, R40, 0x2, R42 ;  /* 0x0000000228227824 */ /* 0x000fe200078e022a */
[----:B------:R-:W-:-:S04]  /*2210*/  LEA R20, P0, R21, R32, 0x1 ;  /* 0x0000002015147211 */ /* 0x000fc800078008ff */
[----:B------:R-:W-:Y:S02]  /*2220*/  LEA R30, R40, R34, 0x1 ;  /* 0x00000022281e7211 */ /* 0x000fe400078e08ff */
[-C--:B------:R-:W-:Y:S02]  /*2230*/  LEA.HI.X.SX32 R21, R21, R27.reuse, 0x1, P0 ;  /* 0x0000001b15157211 */ /* 0x080fe400000f0eff */
[-C--:B0-----:R-:W-:Y:S01]  /*2240*/  LEA R18, P0, R22, R32.reuse, 0x1 ;  /* 0x0000002016127211 */ /* 0x081fe200078008ff */
[----:B------:R-:W-:Y:S02]  /*2250*/  IMAD R38, R40, 0x2, R30 ;  /* 0x0000000228267824 */ /* 0x000fe400078e021e */
[----:B------:R0:W3:Y:S01]  /*2260*/  LDG.E.U16 R17, desc[UR8][R20.64] ;  /* 0x0000000814117981 */ /* 0x0000e2000c1e1500 */
[----:B------:R-:W-:Y:S01]  /*2270*/  LEA.HI.X.SX32 R19, R22, R27, 0x1, P0 ;  /* 0x0000001b16137211 */ /* 0x000fe200000f0eff */
[----:B------:R-:W-:Y:S01]  /*2280*/  IMAD R43, R40, 0x2, R38 ;  /* 0x00000002282b7824 */ /* 0x000fe200078e0226 */
[----:B------:R-:W-:-:S03]  /*2290*/  LEA R22, P0, R23, R32, 0x1 ;  /* 0x0000002017167211 */ /* 0x000fc600078008ff */
[----:B------:R-:W-:Y:S01]  /*22a0*/  IMAD R26, R40, 0x2, R43 ;  /* 0x00000002281a7824 */ /* 0x000fe200078e022b */
[CC--:B0-----:R-:W-:Y:S01]  /*22b0*/  LEA R20, P1, R24.reuse, R32.reuse, 0x1 ;  /* 0x0000002018147211 */ /* 0x0c1fe200078208ff */
[----:B------:R-:W4:Y:S01]  /*22c0*/  LDG.E.U16 R18, desc[UR8][R18.64] ;  /* 0x0000000812127981 */ /* 0x000f22000c1e1500 */
[-C--:B------:R-:W-:Y:S02]  /*22d0*/  LEA.HI.X.SX32 R23, R23, R27.reuse, 0x1, P0 ;  /* 0x0000001b17177211 */ /* 0x080fe400000f0eff */
[----:B------:R-:W-:Y:S01]  /*22e0*/  LEA.HI.X.SX32 R21, R24, R27, 0x1, P1 ;  /* 0x0000001b18157211 */ /* 0x000fe200008f0eff */
[----:B------:R-:W-:Y:S01]  /*22f0*/  IMAD R33, R40, 0x2, R26 ;  /* 0x0000000228217824 */ /* 0x000fe200078e021a */
[----:B------:R-:W-:-:S03]  /*2300*/  LEA R24, P0, R25, R32, 0x1 ;  /* 0x0000002019187211 */ /* 0x000fc600078008ff */
[C---:B------:R-:W-:Y:S01]  /*2310*/  IMAD R41, R40.reuse, 0x2, R33 ;  /* 0x0000000228297824 */ /* 0x040fe200078e0221 */
[----:B------:R-:W-:Y:S01]  /*2320*/  LEA.HI.X.SX32 R25, R25, R27, 0x1, P0 ;  /* 0x0000001b19197211 */ /* 0x000fe200000f0eff */
[----:B------:R0:W3:Y:S04]  /*2330*/  LDG.E.U16 R19, desc[UR8][R22.64] ;  /* 0x0000000816137981 */ /* 0x0000e8000c1e1500 */
[----:B------:R-:W3:Y:S01]  /*2340*/  LDG.E.U16 R20, desc[UR8][R20.64] ;  /* 0x0000000814147981 */ /* 0x000ee2000c1e1500 */
[----:B------:R-:W-:Y:S02]  /*2350*/  LEA R45, R40, R41, 0x1 ;  /* 0x00000029282d7211 */ /* 0x000fe400078e08ff */
[----:B0-----:R-:W-:-:S04]  /*2360*/  LEA R22, P0, R29, R32, 0x1 ;  /* 0x000000201d167211 */ /* 0x001fc800078008ff */
[----:B------:R-:W-:Y:S01]  /*2370*/  LEA.HI.X.SX32 R23, R29, R27, 0x1, P0 ;  /* 0x0000001b1d177211 */ /* 0x000fe200000f0eff */
[----:B------:R0:W3:Y:S01]  /*2380*/  LDG.E.U16 R21, desc[UR8][R24.64] ;  /* 0x0000000818157981 */ /* 0x0000e2000c1e1500 */
[----:B------:R-:W-:-:S03]  /*2390*/  LEA R28, P1, R30, R32, 0x1 ;  /* 0x000000201e1c7211 */ /* 0x000fc600078208ff */
[----:B------:R-:W3:Y:S01]  /*23a0*/  LDG.E.U16 R22, desc[UR8][R22.64] ;  /* 0x0000000816167981 */ /* 0x000ee2000c1e1500 */
[----:B0-----:R-:W-:-:S04]  /*23b0*/  LEA R24, P0, R33, R32, 0x1 ;  /* 0x0000002021187211 */ /* 0x001fc800078008ff */
[-C--:B------:R-:W-:Y:S01]  /*23c0*/  LEA.HI.X.SX32 R25, R33, R27.reuse, 0x1, P0 ;  /* 0x0000001b21197211 */ /* 0x080fe200000f0eff */
[----:B------:R-:W-:Y:S01]  /*23d0*/  IMAD R33, R40, 0x2, R45 ;  /* 0x0000000228217824 */ /* 0x000fe200078e022d */
[----:B------:R-:W-:-:S03]  /*23e0*/  LEA.HI.X.SX32 R29, R30, R27, 0x1, P1 ;  /* 0x0000001b1e1d7211 */ /* 0x000fc600008f0eff */
[----:B------:R-:W-:Y:S01]  /*23f0*/  IMAD R53, R40, 0x2, R33 ;  /* 0x0000000228357824 */ /* 0x000fe200078e0221 */
[----:B------:R-:W3:Y:S04]  /*2400*/  LDG.E.U16 R24, desc[UR8][R24.64] ;  /* 0x0000000818187981 */ /* 0x000ee8000c1e1500 */
[----:B------:R0:W3:Y:S02]  /*2410*/  LDG.E.U16 R23, desc[UR8][R28.64] ;  /* 0x000000081c177981 */ /* 0x0000e4000c1e1500 */
[----:B0-----:R-:W-:-:S04]  /*2420*/  LEA R28, P0, R53, R32, 0x1 ;  /* 0x00000020351c7211 */ /* 0x001fc800078008ff */
[----:B------:R-:W-:-:S05]  /*2430*/  LEA.HI.X.SX32 R29, R53, R27, 0x1, P0 ;  /* 0x0000001b351d7211 */ /* 0x000fca00000f0eff */
[----:B------:R0:W3:Y:S01]  /*2440*/  LDG.E.U16 R25, desc[UR8][R28.64] ;  /* 0x000000081c197981 */ /* 0x0000e2000c1e1500 */
[-C--:B------:R-:W-:Y:S02]  /*2450*/  LEA R30, P1, R38, R32.reuse, 0x1 ;  /* 0x00000020261e7211 */ /* 0x080fe400078208ff */
[----:B0-----:R-:W-:-:S04]  /*2460*/  LEA R28, P0, R31, R32, 0x1 ;  /* 0x000000201f1c7211 */ /* 0x001fc800078008ff */
[-C--:B------:R-:W-:Y:S02]  /*2470*/  LEA.HI.X.SX32 R29, R31, R27.reuse, 0x1, P0 ;  /* 0x0000001b1f1d7211 */ /* 0x080fe400000f0eff */
[----:B------:R-:W-:-:S03]  /*2480*/  LEA.HI.X.SX32 R31, R38, R27, 0x1, P1 ;  /* 0x0000001b261f7211 */ /* 0x000fc600008f0eff */
[----:B------:R0:W3:Y:S01]  /*2490*/  LDG.E.U16 R38, desc[UR8][R28.64] ;  /* 0x000000081c267981 */ /* 0x0000e2000c1e1500 */
[----:B------:R-:W-:-:S03]  /*24a0*/  IMAD R53, R40, 0x2, R53 ;  /* 0x0000000228357824 */ /* 0x000fc600078e0235 */
[----:B------:R-:W3:Y:S01]  /*24b0*/  LDG.E.U16 R39, desc[UR8][R30.64] ;  /* 0x000000081e277981 */ /* 0x000ee2000c1e1500 */
[----:B0-----:R-:W-:-:S04]  /*24c0*/  LEA R28, P0, R41, R32, 0x1 ;  /* 0x00000020291c7211 */ /* 0x001fc800078008ff */
[----:B------:R-:W-:-:S05]  /*24d0*/  LEA.HI.X.SX32 R29, R41, R27, 0x1, P0 ;  /* 0x0000001b291d7211 */ /* 0x000fca00000f0eff */
[----:B------:R0:W3:Y:S02]  /*24e0*/  LDG.E.U16 R41, desc[UR8][R28.64] ;  /* 0x000000081c297981 */ /* 0x0000e4000c1e1500 */
[----:B0-----:R-:W-:-:S04]  /*24f0*/  LEA R28, P0, R53, R32, 0x1 ;  /* 0x00000020351c7211 */ /* 0x001fc800078008ff */
[----:B------:R-:W-:-:S05]  /*2500*/  LEA.HI.X.SX32 R29, R53, R27, 0x1, P0 ;  /* 0x0000001b351d7211 */ /* 0x000fca00000f0eff */
[----:B------:R0:W3:Y:S02]  /*2510*/  LDG.E.U16 R44, desc[UR8][R28.64] ;  /* 0x000000081c2c7981 */ /* 0x0000e4000c1e1500 */
[----:B0-----:R-:W-:-:S04]  /*2520*/  LEA R28, P0, R42, R32, 0x1 ;  /* 0x000000202a1c7211 */ /* 0x001fc800078008ff */
[----:B------:R-:W-:-:S05]  /*2530*/  LEA.HI.X.SX32 R29, R42, R27, 0x1, P0 ;  /* 0x0000001b2a1d7211 */ /* 0x000fca00000f0eff */
[----:B------:R0:W3:Y:S01]  /*2540*/  LDG.E.U16 R42, desc[UR8][R28.64] ;  /* 0x000000081c2a7981 */ /* 0x0000e2000c1e1500 */
[-C--:B------:R-:W-:Y:S01]  /*2550*/  LEA R30, P1, R43, R32.reuse, 0x1 ;  /* 0x000000202b1e7211 */ /* 0x080fe200078208ff */
[----:B------:R-:W-:Y:S01]  /*2560*/  IMAD R53, R40, 0x2, R53 ;  /* 0x0000000228357824 */ /* 0x000fe200078e0235 */
[----:B0-----:R-:W-:-:S04]  /*2570*/  LEA R28, P0, R45, R32, 0x1 ;  /* 0x000000202d1c7211 */ /* 0x001fc800078008ff */
[-C--:B------:R-:W-:Y:S01]  /*2580*/  LEA.HI.X.SX32 R29, R45, R27.reuse, 0x1, P0 ;  /* 0x0000001b2d1d7211 */ /* 0x080fe200000f0eff */
[----:B------:R-:W-:Y:S01]  /*2590*/  IMAD R40, R40, 0x2, R53 ;  /* 0x0000000228287824 */ /* 0x000fe200078e0235 */
[----:B------:R-:W-:Y:S01]  /*25a0*/  LEA.HI.X.SX32 R31, R43, R27, 0x1, P1 ;  /* 0x0000001b2b1f7211 */ /* 0x000fe200008f0eff */
[----:B------:R-:W0:Y:S02]  /*25b0*/  S2R R59, SR_TID.X ;  /* 0x00000000003b7919 */ /* 0x000e240000002100 */
[----:B------:R1:W3:Y:S04]  /*25c0*/  LDG.E.U16 R45, desc[UR8][R28.64] ;  /* 0x000000081c2d7981 */ /* 0x0002e8000c1e1500 */
[----:B------:R5:W3:Y:S01]  /*25d0*/  LDG.E.U16 R43, desc[UR8][R30.64] ;  /* 0x000000081e2b7981 */ /* 0x000ae2000c1e1500 */
[----:B-1----:R-:W-:-:S02]  /*25e0*/  LEA R28, P0, R53, R32, 0x1 ;  /* 0x00000020351c7211 */ /* 0x002fc400078008ff */
[C---:B-----5:R-:W-:Y:S02]  /*25f0*/  LEA R30, P1, R40.reuse, R32, 0x1 ;  /* 0x00000020281e7211 */ /* 0x060fe400078208ff */
[-C--:B------:R-:W-:Y:S02]  /*2600*/  LEA.HI.X.SX32 R29, R53, R27.reuse, 0x1, P0 ;  /* 0x0000001b351d7211 */ /* 0x080fe400000f0eff */
[----:B------:R-:W-:-:S03]  /*2610*/  LEA.HI.X.SX32 R31, R40, R27, 0x1, P1 ;  /* 0x0000001b281f7211 */ /* 0x000fc600008f0eff */
[----:B------:R1:W5:Y:S01]  /*2620*/  LDG.E.U16 R40, desc[UR8][R28.64] ;  /* 0x000000081c287981 */ /* 0x000362000c1e1500 */
[----:B------:R-:W0:Y:S03]  /*2630*/  S2UR UR6, SR_CgaCtaId ;  /* 0x00000000000679c3 */ /* 0x000e260000008800 */
[----:B------:R1:W3:Y:S02]  /*2640*/  LDG.E.U16 R53, desc[UR8][R30.64] ;  /* 0x000000081e357981 */ /* 0x0002e4000c1e1500 */
[----:B-1----:R-:W-:-:S04]  /*2650*/  LEA R28, P0, R35, R32, 0x1 ;  /* 0x00000020231c7211 */ /* 0x002fc800078008ff */
[----:B------:R-:W-:Y:S02]  /*2660*/  LEA.HI.X.SX32 R29, R35, R27, 0x1, P0 ;  /* 0x0000001b231d7211 */ /* 0x000fe400000f0eff */
[----:B------:R-:W-:-:S03]  /*2670*/  LEA R30, P1, R36, R32, 0x1 ;  /* 0x00000020241e7211 */ /* 0x000fc600078208ff */
[----:B------:R1:W3:Y:S01]  /*2680*/  LDG.E.U16 R35, desc[UR8][R28.64] ;  /* 0x000000081c237981 */ /* 0x0002e2000c1e1500 */
[----:B------:R-:W-:-:S05]  /*2690*/  LEA.HI.X.SX32 R31, R36, R27, 0x1, P1 ;  /* 0x0000001b241f7211 */ /* 0x000fca00008f0eff */
[----:B------:R0:W3:Y:S01]  /*26a0*/  LDG.E.U16 R36, desc[UR8][R30.64] ;  /* 0x000000081e247981 */ /* 0x0000e2000c1e1500 */
[----:B-1----:R-:W-:-:S04]  /*26b0*/  LEA R28, P0, R34, R32, 0x1 ;  /* 0x00000020221c7211 */ /* 0x002fc800078008ff */
[-C--:B------:R-:W-:Y:S02]  /*26c0*/  LEA.HI.X.SX32 R29, R34, R27.reuse, 0x1, P0 ;  /* 0x0000001b221d7211 */ /* 0x080fe400000f0eff */
[CC--:B0-----:R-:W-:Y:S01]  /*26d0*/  LEA R30, P0, R26.reuse, R32.reuse, 0x1 ;  /* 0x000000201a1e7211 */ /* 0x0c1fe200078008ff */
[----:B------:R-:W-:Y:S01]  /*26e0*/  UMOV UR4, 0x400 ;  /* 0x0000040000047882 */ /* 0x000fe20000000000 */
[C---:B------:R-:W-:Y:S01]  /*26f0*/  LEA R32, P1, R33.reuse, R32, 0x1 ;  /* 0x0000002021207211 */ /* 0x040fe200078208ff */
[----:B------:R-:W3:Y:S01]  /*2700*/  LDL.LU R34, [R1+0x4] ;  /* 0x0000040001227983 */ /* 0x000ee20000300800 */
[-C--:B------:R-:W-:Y:S02]  /*2710*/  LEA.HI.X.SX32 R31, R26, R27.reuse, 0x1, P0 ;  /* 0x0000001b1a1f7211 */ /* 0x080fe400000f0eff */
[----:B------:R-:W-:Y:S01]  /*2720*/  LEA.HI.X.SX32 R33, R33, R27, 0x1, P1 ;  /* 0x0000001b21217211 */ /* 0x000fe200008f0eff */
[----:B------:R-:W3:Y:S01]  /*2730*/  LDG.E.U16 R28, desc[UR8][R28.64] ;  /* 0x000000081c1c7981 */ /* 0x000ee2000c1e1500 */
[----:B------:R-:W-:-:S02]  /*2740*/  SHF.R.S32.HI R27, RZ, 0x8, R59 ;  /* 0x00000008ff1b7819 */ /* 0x000fc4000001143b */
[----:B------:R-:W-:Y:S01]  /*2750*/  LOP3.LUT R59, R59, 0xff, RZ, 0xc0, !PT ;  /* 0x000000ff3b3b7812 */ /* 0x000fe200078ec0ff */
[----:B------:R-:W-:Y:S01]  /*2760*/  ULEA UR6, UR6, UR4, 0x18 ;  /* 0x0000000406067291 */ /* 0x000fe2000f8ec0ff */
[----:B------:R-:W-:Y:S01]  /*2770*/  SGXT R27, R27, 0x1 ;  /* 0x000000011b1b781a */ /* 0x000fe20000000200 */
[----:B------:R-:W3:Y:S01]  /*2780*/  LDG.E.U16 R30, desc[UR8][R30.64] ;  /* 0x000000081e1e7981 */ /* 0x000ee2000c1e1500 */
[----:B------:R-:W-:-:S03]  /*2790*/  SHF.L.U32 R26, R59, 0x1, RZ ;  /* 0x000000013b1a7819 */ /* 0x000fc600000006ff */
[----:B------:R-:W3:Y:S01]  /*27a0*/  LDL.LU R29, [R1+0x10] ;  /* 0x00001000011d7983 */ /* 0x000ee20000300800 */
[----:B------:R-:W-:-:S03]  /*27b0*/  LOP3.LUT R59, R26, 0x210, R27, 0x78, !PT ;  /* 0x000002101a3b7812 */ /* 0x000fc600078e781b */
[----:B------:R-:W3:Y:S04]  /*27c0*/  LDG.E.U16 R32, desc[UR8][R32.64] ;  /* 0x0000000820207981 */ /* 0x000ee8000c1e1500 */
[----:B------:R-:W3:Y:S04]  /*27d0*/  LDL.LU R31, [R1+0x1c] ;  /* 0x00001c00011f7983 */ /* 0x000ee80000300800 */
[----:B------:R-:W3:Y:S04]  /*27e0*/  LDL.LU R33, [R1+0x24] ;  /* 0x0000240001217983 */ /* 0x000ee80000300800 */
[----:B------:R-:W3:Y:S04]  /*27f0*/  LDL.LU R26, [R1+0x3c] ;  /* 0x00003c00011a7983 */ /* 0x000ee80000300800 */
[----:B------:R-:W4:Y:S04]  /*2800*/  LDL.LU R27, [R1+0x30] ;  /* 0x00003000011b7983 */ /* 0x000f280000300800 */
[----:B------:R-:W-:Y:S04]  /*2810*/  STL [R1+0x198], R59 ;  /* 0x0001983b01007387 */ /* 0x000fe80000100800 */
[----:B--2---:R0:W-:Y:S04]  /*2820*/  STS.U16 [R59+UR6], R48 ;  /* 0x000000303b007988 */ /* 0x0041e80008000406 */
[----:B------:R1:W-:Y:S04]  /*2830*/  STS.U16 [R59+UR6+0x1000], R49 ;  /* 0x001000313b007988 */ /* 0x0003e80008000406 */
[----:B------:R2:W-:Y:S04]  /*2840*/  STS.U16 [R59+UR6+0x2000], R50 ;  /* 0x002000323b007988 */ /* 0x0005e80008000406 */
[----:B0-----:R-:W5:Y:S04]  /*2850*/  LDL.LU R48, [R1+0x26c] ;  /* 0x00026c0001307983 */ /* 0x001f680000300800 */
[----:B-1----:R-:W5:Y:S04]  /*2860*/  LDL.LU R49, [R1+0x268] ;  /* 0x0002680001317983 */ /* 0x002f680000300800 */
[----:B--2---:R-:W2:Y:S04]  /*2870*/  LDL.LU R50, [R1+0x264] ;  /* 0x0002640001327983 */ /* 0x004ea80000300800 */
[----:B------:R0:W-:Y:S04]  /*2880*/  STS.U16 [R59+UR6+0x3000], R51 ;  /* 0x003000333b007988 */ /* 0x0001e80008000406 */
[----:B------:R1:W-:Y:S04]  /*2890*/  STS.U16 [R59+UR6+0x4000], R54 ;  /* 0x004000363b007988 */ /* 0x0003e80008000406 */
[----:B------:R1:W-:Y:S04]  /*28a0*/  STS.U16 [R59+UR6+0x5000], R55 ;  /* 0x005000373b007988 */ /* 0x0003e80008000406 */
[----:B0-----:R-:W2:Y:S04]  /*28b0*/  LDL.LU R51, [R1+0x260] ;  /* 0x0002600001337983 */ /* 0x001ea80000300800 */
[----:B-1----:R-:W2:Y:S04]  /*28c0*/  LDL.LU R54, [R1+0x25c] ;  /* 0x00025c0001367983 */ /* 0x002ea80000300800 */
[----:B------:R-:W2:Y:S04]  /*28d0*/  LDL.LU R55, [R1+0x258] ;  /* 0x0002580001377983 */ /* 0x000ea80000300800 */
[----:B------:R0:W-:Y:S04]  /*28e0*/  STS.U16 [R59+UR6+0x6000], R56 ;  /* 0x006000383b007988 */ /* 0x0001e80008000406 */
[----:B------:R1:W-:Y:S04]  /*28f0*/  STS.U16 [R59+UR6+0x7000], R57 ;  /* 0x007000393b007988 */ /* 0x0003e80008000406 */
[----:B------:R1:W-:Y:S04]  /*2900*/  STS.U16 [R59+UR6+0x8000], R60 ;  /* 0x0080003c3b007988 */ /* 0x0003e80008000406 */
[----:B0-----:R-:W2:Y:S04]  /*2910*/  LDL.LU R56, [R1+0x254] ;  /* 0x0002540001387983 */ /* 0x001ea80000300800 */
[----:B-1----:R-:W2:Y:S04]  /*2920*/  LDL.LU R57, [R1+0x250] ;  /* 0x0002500001397983 */ /* 0x002ea80000300800 */
[----:B------:R-:W2:Y:S04]  /*2930*/  LDL.LU R60, [R1+0x24c] ;  /* 0x00024c00013c7983 */ /* 0x000ea80000300800 */
[----:B------:R0:W-:Y:S04]  /*2940*/  STS.U16 [R59+UR6+0x9000], R61 ;  /* 0x0090003d3b007988 */ /* 0x0001e80008000406 */
[----:B0-----:R-:W2:Y:S04]  /*2950*/  LDL.LU R61, [R1+0x248] ;  /* 0x00024800013d7983 */ /* 0x001ea80000300800 */
[----:B---3--:R0:W-:Y:S04]  /*2960*/  STS.U16 [R59+UR6+0xa000], R26 ;  /* 0x00a0001a3b007988 */ /* 0x0081e80008000406 */
[----:B----4-:R1:W-:Y:S04]  /*2970*/  STS.U16 [R59+UR6+0xb000], R27 ;  /* 0x00b0001b3b007988 */ /* 0x0103e80008000406 */
[----:B------:R3:W-:Y:S04]  /*2980*/  STS.U16 [R59+UR6+0xc000], R33 ;  /* 0x00c000213b007988 */ /* 0x0007e80008000406 */
[----:B0-----:R-:W4:Y:S04]  /*2990*/  LDL.LU R26, [R1+0x34] ;  /* 0x00003400011a7983 */ /* 0x001f280000300800 */
[----:B-1----:R-:W4:Y:S04]  /*29a0*/  LDL.LU R27, [R1+0x2c] ;  /* 0x00002c00011b7983 */ /* 0x002f280000300800 */
[----:B------:R0:W-:Y:S04]  /*29b0*/  STS.U16 [R59+UR6+0xd000], R31 ;  /* 0x00d0001f3b007988 */ /* 0x0001e80008000406 */
[----:B---3--:R-:W3:Y:S04]  /*29c0*/  LDL.LU R33, [R1+0x20] ;  /* 0x0000200001217983 */ /* 0x008ee80000300800 */
[----:B------:R1:W-:Y:S04]  /*29d0*/  STS.U16 [R59+UR6+0xe000], R29 ;  /* 0x00e0001d3b007988 */ /* 0x0003e80008000406 */
[----:B0-----:R-:W3:Y:S04]  /*29e0*/  LDL.LU R31, [R1+0x14] ;  /* 0x00001400011f7983 */ /* 0x001ee80000300800 */
[----:B------:R0:W-:Y:S04]  /*29f0*/  STS.U16 [R59+UR6+0xf000], R34 ;  /* 0x00f000223b007988 */ /* 0x0001e80008000406 */
[----:B-1----:R-:W3:Y:S04]  /*2a00*/  LDL.LU R29, [R1+0xc] ;  /* 0x00000c00011d7983 */ /* 0x002ee80000300800 */
[----:B0-----:R-:W3:Y:S04]  /*2a10*/  LDL.LU R34, [R1] ;  /* 0x0000000001227983 */ /* 0x001ee80000300800 */
[----:B--2---:R0:W-:Y:S04]  /*2a20*/  STS.U16 [R59+UR6+0x10000], R61 ;  /* 0x0100003d3b007988 */ /* 0x0041e80008000406 */
[----:B------:R1:W-:Y:S04]  /*2a30*/  STS.U16 [R59+UR6+0x11000], R57 ;  /* 0x011000393b007988 */ /* 0x0003e80008000406 */
[----:B------:R2:W-:Y:S04]  /*2a40*/  STS.U16 [R59+UR6+0x12000], R55 ;  /* 0x012000373b007988 */ /* 0x0005e80008000406 */
[----:B0-----:R-:W3:Y:S04]  /*2a50*/  LDL.LU R61, [R1+0x40] ;  /* 0x00004000013d7983 */ /* 0x001ee80000300800 */
[----:B-1----:R-:W3:Y:S04]  /*2a60*/  LDL.LU R57, [R1+0x4c] ;  /* 0x00004c0001397983 */ /* 0x002ee80000300800 */
[----:B--2---:R-:W2:Y:S04]  /*2a70*/  LDL.LU R55, [R1+0x54] ;  /* 0x0000540001377983 */ /* 0x004ea80000300800 */
[----:B------:R0:W-:Y:S04]  /*2a80*/  STS.U16 [R59+UR6+0x13000], R50 ;  /* 0x013000323b007988 */ /* 0x0001e80008000406 */
[----:B------:R1:W-:Y:S04]  /*2a90*/  STS.U16 [R59+UR6+0x14000], R47 ;  /* 0x0140002f3b007988 */ /* 0x0003e80008000406 */
[----:B------:R5:W-:Y:S04]  /*2aa0*/  STS.U16 [R59+UR6+0x15000], R12 ;  /* 0x0150000c3b007988 */ /* 0x000be80008000406 */
[----:B0-----:R-:W2:Y:S04]  /*2ab0*/  LDL.LU R50, [R1+0x60] ;  /* 0x0000600001327983 */ /* 0x001ea80000300800 */
[----:B-1----:R-:W2:Y:S04]  /*2ac0*/  LDL.LU R47, [R1+0x70] ;  /* 0x00007000012f7983 */ /* 0x002ea80000300800 */
[----:B-----5:R-:W5:Y:S04]  /*2ad0*/  LDL.LU R12, [R1+0x80] ;  /* 0x00008000010c7983 */ /* 0x020f680000300800 */
        /* <DEDUP_REMOVED lines=8> */
[----:B0-----:R-:W2:Y:S04]  /*2b60*/  LDL.LU R13, [R1+0xc0] ;  /* 0x0000c000010d7983 */ /* 0x001ea80000300800 */
[----:B-1----:R-:W2:Y:S04]  /*2b70*/  LDL R16, [R1+0x198] ;  /* 0x0001980001107983 */ /* 0x002ea80000100800 */
[----:B--2---:R0:W-:Y:S04]  /*2b80*/  STS.U16 [R16+UR6+0x1b000], R19 ;  /* 0x01b0001310007988 */ /* 0x0041e80008000406 */
[----:B------:R1:W-:Y:S01]  /*2b90*/  STS.U16 [R16+UR6+0x1c000], R22 ;  /* 0x01c0001610007988 */ /* 0x0003e20008000406 */
[----:B0-----:R-:W-:-:S05]  /*2ba0*/  LOP3.LUT R19, R16, 0x20, RZ, 0x3c, !PT ;  /* 0x0000002010137812 */ /* 0x001fca00078e3cff */
[----:B------:R0:W-:Y:S04]  /*2bb0*/  STL [R1+0x240], R19 ;  /* 0x0002401301007387 */ /* 0x0001e80000100800 */
[----:B-1----:R-:W2:Y:S04]  /*2bc0*/  LDL R22, [R1+0x240] ;  /* 0x0002400001167983 */ /* 0x002ea80000100800 */
[----:B------:R-:W-:Y:S04]  /*2bd0*/  STS.U16 [R16+UR6+0x1d000], R23 ;  /* 0x01d0001710007988 */ /* 0x000fe80008000406 */
[----:B------:R-:W-:Y:S04]  /*2be0*/  STS.U16 [R16+UR6+0x1e000], R24 ;  /* 0x01e0001810007988 */ /* 0x000fe80008000406 */
[----:B------:R1:W-:Y:S04]  /*2bf0*/  STS.U16 [R16+UR6+0x1f000], R25 ;  /* 0x01f0001910007988 */ /* 0x0003e80008000406 */
[----:B0-----:R-:W3:Y:S04]  /*2c00*/  LDL.LU R19, [R1+0x104] ;  /* 0x0001040001137983 */ /* 0x001ee80000300800 */
[----:B-1----:R-:W3:Y:S04]  /*2c10*/  LDL.LU R16, [R1+0x100] ;  /* 0x0001000001107983 */ /* 0x002ee80000300800 */
[----:B--2---:R0:W-:Y:S04]  /*2c20*/  STS.U16 [R22+UR6+0x400], R13 ;  /* 0x0004000d16007988 */ /* 0x0041e80008000406 */
[----:B------:R1:W-:Y:S04]  /*2c30*/  STS.U16 [R22+UR6+0x1400], R9 ;  /* 0x0014000916007988 */ /* 0x0003e80008000406 */
[----:B------:R2:W-:Y:S04]  /*2c40*/  STS.U16 [R22+UR6+0x2400], R10 ;  /* 0x0024000a16007988 */ /* 0x0005e80008000406 */
[----:B------:R1:W-:Y:S04]  /*2c50*/  STS.U16 [R22+UR6+0x3400], R11 ;  /* 0x0034000b16007988 */ /* 0x0003e80008000406 */
[----:B-----5:R5:W-:Y:S04]  /*2c60*/  STS.U16 [R22+UR6+0x4400], R12 ;  /* 0x0044000c16007988 */ /* 0x020be80008000406 */
[----:B0-----:R-:W4:Y:S04]  /*2c70*/  LDL.LU R13, [R1+0xfc] ;  /* 0x0000fc00010d7983 */ /* 0x001f280000300800 */
[----:B------:R0:W-:Y:S04]  /*2c80*/  STS.U16 [R22+UR6+0x5400], R47 ;  /* 0x0054002f16007988 */ /* 0x0001e80008000406 */
[----:B-1----:R-:W4:Y:S04]  /*2c90*/  LDL.LU R9, [R1+0xf4] ;  /* 0x0000f40001097983 */ /* 0x002f280000300800 */
[----:B------:R1:W-:Y:S04]  /*2ca0*/  STS.U16 [R22+UR6+0x6400], R50 ;  /* 0x0064003216007988 */ /* 0x0003e80008000406 */
[----:B--2---:R-:W2:Y:S04]  /*2cb0*/  LDL.LU R10, [R1+0xf0] ;  /* 0x0000f000010a7983 */ /* 0x004ea80000300800 */
[----:B------:R0:W-:Y:S04]  /*2cc0*/  STS.U16 [R22+UR6+0x7400], R55 ;  /* 0x0074003716007988 */ /* 0x0001e80008000406 */
[----:B------:R-:W2:Y:S04]  /*2cd0*/  LDL.LU R11, [R1+0xec] ;  /* 0x0000ec00010b7983 */ /* 0x000ea80000300800 */
[----:B---3--:R3:W-:Y:S04]  /*2ce0*/  STS.U16 [R22+UR6+0x8400], R57 ;  /* 0x0084003916007988 */ /* 0x0087e80008000406 */
[----:B-----5:R-:W5:Y:S04]  /*2cf0*/  LDL.LU R12, [R1+0xe4] ;  /* 0x0000e400010c7983 */ /* 0x020f680000300800 */
[----:B------:R1:W-:Y:S04]  /*2d00*/  STS.U16 [R22+UR6+0x9400], R61 ;  /* 0x0094003d16007988 */ /* 0x0003e80008000406 */
[----:B0-----:R-:W2:Y:S04]  /*2d10*/  LDL.LU R47, [R1+0xe0] ;  /* 0x0000e000012f7983 */ /* 0x001ea80000300800 */
[----:B----4-:R0:W-:Y:S04]  /*2d20*/  STS.U16 [R22+UR6+0xa400], R26 ;  /* 0x00a4001a16007988 */ /* 0x0101e80008000406 */
[----:B-1----:R-:W4:Y:S04]  /*2d30*/  LDL.LU R50, [R1+0xdc] ;  /* 0x0000dc0001327983 */ /* 0x002f280000300800 */
[----:B------:R1:W-:Y:S04]  /*2d40*/  STS.U16 [R22+UR6+0xb400], R27 ;  /* 0x00b4001b16007988 */ /* 0x0003e80008000406 */
[----:B------:R-:W2:Y:S04]  /*2d50*/  LDL.LU R55, [R1+0xd4] ;  /* 0x0000d40001377983 */ /* 0x000ea80000300800 */
[----:B------:R0:W-:Y:S04]  /*2d60*/  STS.U16 [R22+UR6+0xc400], R33 ;  /* 0x00c4002116007988 */ /* 0x0001e80008000406 */
[----:B---3--:R-:W3:Y:S04]  /*2d70*/  LDL.LU R57, [R1+0xd0] ;  /* 0x0000d00001397983 */ /* 0x008ee80000300800 */
[----:B------:R0:W-:Y:S04]  /*2d80*/  STS.U16 [R22+UR6+0xd400], R31 ;  /* 0x00d4001f16007988 */ /* 0x0001e80008000406 */
[----:B------:R-:W2:Y:S04]  /*2d90*/  LDL.LU R61, [R1+0xcc] ;  /* 0x0000cc00013d7983 */ /* 0x000ea80000300800 */
[----:B------:R1:W-:Y:S04]  /*2da0*/  STS.U16 [R22+UR6+0xe400], R29 ;  /* 0x00e4001d16007988 */ /* 0x0003e80008000406 */
[----:B0-----:R-:W2:Y:S04]  /*2db0*/  LDL.LU R26, [R1+0xbc] ;  /* 0x0000bc00011a7983 */ /* 0x001ea80000300800 */
[----:B------:R0:W-:Y:S04]  /*2dc0*/  STS.U16 [R22+UR6+0xf400], R34 ;  /* 0x00f4002216007988 */ /* 0x0001e80008000406 */
[----:B-1----:R-:W2:Y:S04]  /*2dd0*/  LDL.LU R27, [R1+0xac] ;  /* 0x0000ac00011b7983 */ /* 0x002ea80000300800 */
[----:B------:R-:W2:Y:S04]  /*2de0*/  LDL.LU R33, [R1+0x9c] ;  /* 0x00009c0001217983 */ /* 0x000ea80000300800 */
[----:B------:R-:W-:Y:S04]  /*2df0*/  STS.U16 [R22+UR6+0x10400], R60 ;  /* 0x0104003c16007988 */ /* 0x000fe80008000406 */
[----:B------:R-:W2:Y:S04]  /*2e00*/  LDL.LU R31, [R1+0x8c] ;  /* 0x00008c00011f7983 */ /* 0x000ea80000300800 */
[----:B------:R-:W-:Y:S04]  /*2e10*/  STS.U16 [R22+UR6+0x11400], R56 ;  /* 0x0114003816007988 */ /* 0x000fe80008000406 */
[----:B------:R-:W2:Y:S04]  /*2e20*/  LDL.LU R29, [R1+0x7c] ;  /* 0x00007c00011d7983 */ /* 0x000ea80000300800 */
[----:B------:R-:W-:Y:S04]  /*2e30*/  STS.U16 [R22+UR6+0x12400], R54 ;  /* 0x0124003616007988 */ /* 0x000fe80008000406 */
[----:B0-----:R-:W2:Y:S04]  /*2e40*/  LDL.LU R34, [R1+0x6c] ;  /* 0x00006c0001227983 */ /* 0x001ea80000300800 */
[----:B------:R0:W-:Y:S04]  /*2e50*/  STS.U16 [R22+UR6+0x13400], R49 ;  /* 0x0134003116007988 */ /* 0x0001e80008000406 */
[----:B0-----:R-:W2:Y:S04]  /*2e60*/  LDL R49, [R1+0x198] ;  /* 0x0001980001317983 */ /* 0x001ea80000100800 */
[----:B------:R-:W-:Y:S04]  /*2e70*/  STS.U16 [R22+UR6+0x14400], R46 ;  /* 0x0144002e16007988 */ /* 0x000fe80008000406 */
[----:B------:R-:W-:Y:S04]  /*2e80*/  STS.U16 [R22+UR6+0x15400], R8 ;  /* 0x0154000816007988 */ /* 0x000fe80008000406 */
[----:B------:R-:W-:Y:S04]  /*2e90*/  STS.U16 [R22+UR6+0x16400], R7 ;  /* 0x0164000716007988 */ /* 0x000fe80008000406 */
[----:B------:R-:W-:Y:S04]  /*2ea0*/  STS.U16 [R22+UR6+0x17400], R6 ;  /* 0x0174000616007988 */ /* 0x000fe80008000406 */
[----:B------:R-:W-:Y:S04]  /*2eb0*/  STS.U16 [R22+UR6+0x18400], R5 ;  /* 0x0184000516007988 */ /* 0x000fe80008000406 */
[----:B------:R-:W-:Y:S04]  /*2ec0*/  STS.U16 [R22+UR6+0x19400], R14 ;  /* 0x0194000e16007988 */ /* 0x000fe80008000406 */
[----:B------:R-:W-:Y:S04]  /*2ed0*/  STS.U16 [R22+UR6+0x1a400], R17 ;  /* 0x01a4001116007988 */ /* 0x000fe80008000406 */
[----:B------:R-:W-:Y:S04]  /*2ee0*/  STS.U16 [R22+UR6+0x1b400], R20 ;  /* 0x01b4001416007988 */ /* 0x000fe80008000406 */
[----:B------:R-:W3:Y:S04]  /*2ef0*/  LDL.LU R56, [R1+0x124] ;  /* 0x0001240001387983 */ /* 0x000ee80000300800 */
[----:B------:R-:W-:Y:S04]  /*2f00*/  STS.U16 [R22+UR6+0x1c400], R38 ;  /* 0x01c4002616007988 */ /* 0x000fe80008000406 */
[----:B------:R-:W3:Y:S04]  /*2f10*/  LDL.LU R60, [R1+0x120] ;  /* 0x00012000013c7983 */ /* 0x000ee80000300800 */
[----:B------:R-:W-:Y:S04]  /*2f20*/  STS.U16 [R22+UR6+0x1d400], R39 ;  /* 0x01d4002716007988 */ /* 0x000fe80008000406 */
[----:B------:R-:W3:Y:S04]  /*2f30*/  LDL.LU R25, [R1+0x11c] ;  /* 0x00011c0001197983 */ /* 0x000ee80000300800 */
[----:B------:R-:W-:Y:S04]  /*2f40*/  STS.U16 [R22+UR6+0x1e400], R41 ;  /* 0x01e4002916007988 */ /* 0x000fe80008000406 */
[----:B------:R-:W3:Y:S04]  /*2f50*/  LDL.LU R24, [R1+0x118] ;  /* 0x0001180001187983 */ /* 0x000ee80000300800 */
[----:B------:R0:W-:Y:S04]  /*2f60*/  STS.U16 [R22+UR6+0x1f400], R44 ;  /* 0x01f4002c16007988 */ /* 0x0001e80008000406 */
[----:B------:R-:W3:Y:S04]  /*2f70*/  LDL.LU R23, [R1+0x114] ;  /* 0x0001140001177983 */ /* 0x000ee80000300800 */
[----:B0-----:R-:W3:Y:S01]  /*2f80*/  LDL.LU R22, [R1+0x110] ;  /* 0x0001100001167983 */ /* 0x001ee20000300800 */
[----:B--2---:R-:W-:-:S05]  /*2f90*/  LOP3.LUT R54, R49, 0x40, RZ, 0x3c, !PT ;  /* 0x0000004031367812 */ /* 0x004fca00078e3cff */
[----:B------:R0:W-:Y:S04]  /*2fa0*/  STS.U16 [R54+UR6+0x800], R19 ;  /* 0x0008001336007988 */ /* 0x0001e80008000406 */
[----:B------:R1:W-:Y:S04]  /*2fb0*/  STS.U16 [R54+UR6+0x1800], R16 ;  /* 0x0018001036007988 */ /* 0x0003e80008000406 */
[----:B------:R2:W-:Y:S04]  /*2fc0*/  STS.U16 [R54+UR6+0x2800], R13 ;  /* 0x0028000d36007988 */ /* 0x0005e80008000406 */
[----:B0-----:R-:W3:Y:S04]  /*2fd0*/  LDL.LU R19, [R1+0x10c] ;  /* 0x00010c0001137983 */ /* 0x001ee80000300800 */
[----:B-1----:R-:W3:Y:S04]  /*2fe0*/  LDL.LU R16, [R1+0x108] ;  /* 0x0001080001107983 */ /* 0x002ee80000300800 */
[----:B------:R0:W-:Y:S04]  /*2ff0*/  STS.U16 [R54+UR6+0x3800], R9 ;  /* 0x0038000936007988 */ /* 0x0001e80008000406 */
[----:B--2---:R-:W2:Y:S04]  /*3000*/  LDL.LU R13, [R1+0xf8] ;  /* 0x0000f800010d7983 */ /* 0x004ea80000300800 */
[----:B------:R1:W-:Y:S04]  /*3010*/  STS.U16 [R54+UR6+0x4800], R10 ;  /* 0x0048000a36007988 */ /* 0x0003e80008000406 */
[----:B0-----:R-:W2:Y:S04]  /*3020*/  LDL.LU R9, [R1+0xe8] ;  /* 0x0000e80001097983 */ /* 0x001ea80000300800 */
[----:B------:R0:W-:Y:S04]  /*3030*/  STS.U16 [R54+UR6+0x5800], R11 ;  /* 0x0058000b36007988 */ /* 0x0001e80008000406 */
[----:B-1----:R-:W2:Y:S04]  /*3040*/  LDL.LU R10, [R1+0xd8] ;  /* 0x0000d800010a7983 */ /* 0x002ea80000300800 */
[----:B-----5:R1:W-:Y:S04]  /*3050*/  STS.U16 [R54+UR6+0x6800], R12 ;  /* 0x0068000c36007988 */ /* 0x0203e80008000406 */
[----:B0-----:R-:W5:Y:S04]  /*3060*/  LDL.LU R11, [R1+0xc8] ;  /* 0x0000c800010b7983 */ /* 0x001f680000300800 */
[----:B------:R0:W-:Y:S04]  /*3070*/  STS.U16 [R54+UR6+0x7800], R47 ;  /* 0x0078002f36007988 */ /* 0x0001e80008000406 */
[----:B-1----:R-:W2:Y:S04]  /*3080*/  LDL.LU R12, [R1+0xb8] ;  /* 0x0000b800010c7983 */ /* 0x002ea80000300800 */
[----:B----4-:R1:W-:Y:S04]  /*3090*/  STS.U16 [R54+UR6+0x8800], R50 ;  /* 0x0088003236007988 */ /* 0x0103e80008000406 */
[----:B0-----:R-:W4:Y:S04]  /*30a0*/  LDL.LU R47, [R1+0xa8] ;  /* 0x0000a800012f7983 */ /* 0x001f280000300800 */
[----:B------:R0:W-:Y:S04]  /*30b0*/  STS.U16 [R54+UR6+0x9800], R55 ;  /* 0x0098003736007988 */ /* 0x0001e80008000406 */
[----:B-1----:R-:W2:Y:S04]  /*30c0*/  LDL.LU R50, [R1+0x98] ;  /* 0x0000980001327983 */ /* 0x002ea80000300800 */
[----:B---3--:R1:W-:Y:S04]  /*30d0*/  STS.U16 [R54+UR6+0xa800], R57 ;  /* 0x00a8003936007988 */ /* 0x0083e80008000406 */
[----:B0-----:R-:W3:Y:S04]  /*30e0*/  LDL.LU R55, [R1+0x88] ;  /* 0x0000880001377983 */ /* 0x001ee80000300800 */
[----:B------:R0:W-:Y:S04]  /*30f0*/  STS.U16 [R54+UR6+0xb800], R61 ;  /* 0x00b8003d36007988 */ /* 0x0001e80008000406 */
[----:B-1----:R-:W2:Y:S04]  /*3100*/  LDL.LU R57, [R1+0x78] ;  /* 0x0000780001397983 */ /* 0x002ea80000300800 */
[----:B------:R1:W-:Y:S04]  /*3110*/  STS.U16 [R54+UR6+0xc800], R26 ;  /* 0x00c8001a36007988 */ /* 0x0003e80008000406 */
[----:B0-----:R-:W2:Y:S04]  /*3120*/  LDL.LU R61, [R1+0x68] ;  /* 0x00006800013d7983 */ /* 0x001ea80000300800 */
        /* <DEDUP_REMOVED lines=10> */
[----:B0-----:R-:W3:Y:S04]  /*31d0*/  LDL.LU R34, [R1+0x8] ;  /* 0x0000080001227983 */ /* 0x001ee80000300800 */
[----:B------:R-:W-:Y:S04]  /*31e0*/  STS.U16 [R54+UR6+0x12800], R51 ;  /* 0x0128003336007988 */ /* 0x000fe80008000406 */
[----:B------:R-:W-:Y:S04]  /*31f0*/  STS.U16 [R54+UR6+0x13800], R48 ;  /* 0x0138003036007988 */ /* 0x000fe80008000406 */
[----:B------:R-:W-:Y:S04]  /*3200*/  STS.U16 [R54+UR6+0x14800], R37 ;  /* 0x0148002536007988 */ /* 0x000fe80008000406 */
[----:B------:R-:W-:Y:S04]  /*3210*/  STS.U16 [R54+UR6+0x15800], R4 ;  /* 0x0158000436007988 */ /* 0x000fe80008000406 */
[----:B------:R0:W-:Y:S04]  /*3220*/  STS.U16 [R54+UR6+0x16800], R3 ;  /* 0x0168000336007988 */ /* 0x0001e80008000406 */
[----:B------:R1:W-:Y:S04]  /*3230*/  STS.U16 [R54+UR6+0x17800], R2 ;  /* 0x0178000236007988 */ /* 0x0003e80008000406 */
[----:B------:R1:W-:Y:S01]  /*3240*/  STS.U16 [R54+UR6+0x18800], R0 ;  /* 0x0188000036007988 */ /* 0x0003e20008000406 */
[----:B0-----:R-:W-:-:S02]  /*3250*/  IMAD.MOV.U32 R3, RZ, RZ, 0x3f800000 ;  /* 0x3f800000ff037424 */ /* 0x001fc400078e00ff */
[----:B-1----:R-:W-:Y:S02]  /*3260*/  IMAD.MOV.U32 R2, RZ, RZ, 0x3f800000 ;  /* 0x3f800000ff027424 */ /* 0x002fe400078e00ff */
[----:B------:R-:W-:-:S05]  /*3270*/  IMAD.MOV.U32 R0, RZ, RZ, -0x800000 ;  /* 0xff800000ff007424 */ /* 0x000fca00078e00ff */
[----:B------:R-:W-:Y:S04]  /*3280*/  STL [R1+0x20c], R0 ;  /* 0x00020c0001007387 */ /* 0x000fe80000100800 */
[----:B------:R-:W-:Y:S04]  /*3290*/  STL [R1+0x1a8], R3 ;  /* 0x0001a80301007387 */ /* 0x000fe80000100800 */
[----:B------:R-:W-:Y:S04]  /*32a0*/  STL [R1+0x1b0], R2 ;  /* 0x0001b00201007387 */ /* 0x000fe80000100800 */
[----:B------:R-:W-:Y:S04]  /*32b0*/  STL [R1+0x170], RZ ;  /* 0x000170ff01007387 */ /* 0x000fe80000100800 */
[----:B------:R-:W-:Y:S04]  /*32c0*/  STL [R1+0x208], R0 ;  /* 0x0002080001007387 */ /* 0x000fe80000100800 */
[----:B------:R-:W-:Y:S04]  /*32d0*/  STL [R1+0x174], RZ ;  /* 0x000174ff01007387 */ /* 0x000fe80000100800 */
        /* <DEDUP_REMOVED lines=23> */
[----:B------:R-:W-:Y:S01]  /*3450*/  STL [R1+0x114], RZ ;  /* 0x000114ff01007387 */ /* 0x000fe20000100800 */
[----:B------:R-:W-:-:S03]  /*3460*/  LOP3.LUT R5, R49, 0x60, RZ, 0x3c, !PT ;  /* 0x0000006031057812 */ /* 0x000fc600078e3cff */
[----:B------:R-:W-:Y:S04]  /*3470*/  STL [R1+0x118], RZ ;  /* 0x000118ff01007387 */ /* 0x000fe80000100800 */
[----:B------:R-:W-:Y:S04]  /*3480*/  STS.U16 [R54+UR6+0x19800], R15 ;  /* 0x0198000f36007988 */ /* 0x000fe80008000406 */
        /* <DEDUP_REMOVED lines=31> */
[----:B--2---:R-:W-:Y:S04]  /*3680*/  STS.U16 [R5+UR6+0x8c00], R13 ;  /* 0x008c000d05007988 */ /* 0x004fe80008000406 */
[----:B------:R-:W-:Y:S04]  /*3690*/  STL [R1+0xdc], RZ ;  /* 0x0000dcff01007387 */ /* 0x000fe80000100800 */
[----:B------:R-:W-:Y:S04]  /*36a0*/  STS.U16 [R5+UR6+0x9c00], R9 ;  /* 0x009c000905007988 */ /* 0x000fe80008000406 */
[----:B------:R-:W-:Y:S04]  /*36b0*/  STL [R1+0xc0], RZ ;  /* 0x0000c0ff01007387 */ /* 0x000fe80000100800 */
[----:B------:R-:W-:Y:S04]  /*36c0*/  STS.U16 [R5+UR6+0xac00], R10 ;  /* 0x00ac000a05007988 */ /* 0x000fe80008000406 */
[----:B------:R-:W-:Y:S04]  /*36d0*/  STL [R1+0xc4], RZ ;  /* 0x0000c4ff01007387 */ /* 0x000fe80000100800 */
[----:B-----5:R-:W-:Y:S04]  /*36e0*/  STS.U16 [R5+UR6+0xbc00], R11 ;  /* 0x00bc000b05007988 */ /* 0x020fe80008000406 */
[----:B------:R-:W-:Y:S04]  /*36f0*/  STL [R1+0xc8], RZ ;  /* 0x0000c8ff01007387 */ /* 0x000fe80000100800 */
[----:B------:R-:W-:Y:S04]  /*3700*/  STS.U16 [R5+UR6+0xcc00], R12 ;  /* 0x00cc000c05007988 */ /* 0x000fe80008000406 */
[----:B------:R-:W-:Y:S04]  /*3710*/  STL [R1+0xcc], RZ ;  /* 0x0000ccff01007387 */ /* 0x000fe80000100800 */
[----:B----4-:R-:W-:Y:S04]  /*3720*/  STS.U16 [R5+UR6+0xdc00], R47 ;  /* 0x00dc002f05007988 */ /* 0x010fe80008000406 */
[----:B------:R-:W-:Y:S04]  /*3730*/  STL [R1+0xb0], RZ ;  /* 0x0000b0ff01007387 */ /* 0x000fe80000100800 */
[----:B------:R-:W-:Y:S04]  /*3740*/  STS.U16 [R5+UR6+0xec00], R50 ;  /* 0x00ec003205007988 */ /* 0x000fe80008000406 */
[----:B------:R-:W-:Y:S04]  /*3750*/  STL [R1+0xb4], RZ ;  /* 0x0000b4ff01007387 */ /* 0x000fe80000100800 */
[----:B---3--:R-:W-:Y:S04]  /*3760*/  STS.U16 [R5+UR6+0xfc00], R55 ;  /* 0x00fc003705007988 */ /* 0x008fe80008000406 */
        /* <DEDUP_REMOVED lines=15> */
[----:B------:R0:W-:Y:S04]  /*3860*/  STS.U16 [R5+UR6+0x17c00], R34 ;  /* 0x017c002205007988 */ /* 0x0001e80008000406 */
[----:B------:R-:W-:Y:S04]  /*3870*/  STL [R1+0x98], RZ ;  /* 0x000098ff01007387 */ /* 0x000fe80000100800 */
[----:B------:R-:W-:Y:S01]  /*3880*/  STL [R1+0x9c], RZ ;  /* 0x00009cff01007387 */ /* 0x000fe20000100800 */
[----:B0-----:R-:W0:Y:S03]  /*3890*/  S2R R34, SR_CTAID.X ;  /* 0x0000000000227919 */ /* 0x001e260000002500 */
        /* <DEDUP_REMOVED lines=23> */
[----:B------:R-:W1:Y:S03]  /*3a10*/  S2R R59, SR_TID.X ;  /* 0x00000000003b7919 */ /* 0x000e660000002100 */
[----:B------:R-:W-:Y:S01]  /*3a20*/  STL [R1+0x3c], RZ ;  /* 0x00003cff01007387 */ /* 0x000fe20000100800 */
[----:B------:R-:W2:Y:S03]  /*3a30*/  S2R R55, SR_TID.X ;  /* 0x0000000000377919 */ /* 0x000ea60000002100 */
[----:B------:R-:W-:Y:S04]  /*3a40*/  STL [R1+0x20], RZ ;  /* 0x000020ff01007387 */ /* 0x000fe80000100800 */
[----:B------:R-:W-:Y:S04]  /*3a50*/  STL [R1+0x24], RZ ;  /* 0x000024ff01007387 */ /* 0x000fe80000100800 */
[----:B------:R-:W-:Y:S04]  /*3a60*/  STL [R1+0x28], RZ ;  /* 0x000028ff01007387 */ /* 0x000fe80000100800 */
[----:B------:R-:W-:Y:S01]  /*3a70*/  STL [R1+0x2c], RZ ;  /* 0x00002cff01007387 */ /* 0x000fe20000100800 */
[----:B0-----:R-:W-:-:S03]  /*3a80*/  IMAD.SHL.U32 R2, R34, 0x100, RZ ;  /* 0x0000010022027824 */ /* 0x001fc600078e00ff */
[----:B------:R-:W-:Y:S04]  /*3a90*/  STL [R1+0x10], RZ ;  /* 0x000010ff01007387 */ /* 0x000fe80000100800 */
[----:B------:R-:W-:Y:S04]  /*3aa0*/  STL [R1+0x14], RZ ;  /* 0x000014ff01007387 */ /* 0x000fe80000100800 */
[----:B------:R-:W-:Y:S04]  /*3ab0*/  STL [R1+0x18], RZ ;  /* 0x000018ff01007387 */ /* 0x000fe80000100800 */
[----:B------:R-:W-:Y:S01]  /*3ac0*/  STL [R1+0x1c], RZ ;  /* 0x00001cff01007387 */ /* 0x000fe20000100800 */
[----:B------:R-:W-:-:S03]  /*3ad0*/  VIADD R0, R2, 0x100 ;  /* 0x0000010002007836 */ /* 0x000fc60000000000 */
[----:B------:R-:W-:Y:S04]  /*3ae0*/  STL [R1], RZ ;  /* 0x000000ff01007387 */ /* 0x000fe80000100800 */
[----:B------:R-:W-:Y:S04]  /*3af0*/  STL [R1+0x4], RZ ;  /* 0x000004ff01007387 */ /* 0x000fe80000100800 */
[----:B------:R-:W-:Y:S04]  /*3b00*/  STL [R1+0x8], RZ ;  /* 0x000008ff01007387 */ /* 0x000fe80000100800 */
[----:B------:R-:W-:Y:S01]  /*3b10*/  STL [R1+0xc], RZ ;  /* 0x00000cff01007387 */ /* 0x000fe20000100800 */
[----:B------:R-:W-:-:S03]  /*3b20*/  ISETP.GE.AND P0, PT, R0, 0x1, PT ;  /* 0x000000010000780c */ /* 0x000fc60003f06270 */
[----:B------:R-:W-:Y:S04]  /*3b30*/  STS.U16 [R5+UR6+0x18c00], R58 ;  /* 0x018c003a05007988 */ /* 0x000fe80008000406 */
[----:B------:R-:W-:Y:S04]  /*3b40*/  STS.U16 [R5+UR6+0x19c00], R52 ;  /* 0x019c003405007988 */ /* 0x000fe80008000406 */
[----:B------:R-:W-:Y:S04]  /*3b50*/  STS.U16 [R5+UR6+0x1ac00], R35 ;  /* 0x01ac002305007988 */ /* 0x000fe80008000406 */
[----:B------:R-:W-:Y:S04]  /*3b60*/  STS.U16 [R5+UR6+0x1bc00], R36 ;  /* 0x01bc002405007988 */ /* 0x000fe80008000406 */
[----:B------:R-:W-:Y:S04]  /*3b70*/  STS.U16 [R5+UR6+0x1cc00], R28 ;  /* 0x01cc001c05007988 */ /* 0x000fe80008000406 */
[----:B------:R-:W-:Y:S01]  /*3b80*/  STS.U16 [R5+UR6+0x1dc00], R30 ;  /* 0x01dc001e05007988 */ /* 0x000fe20008000406 */
[----:B-1----:R-:W-:-:S03]  /*3b90*/  LOP3.LUT R59, R59, 0xff, RZ, 0xc0, !PT ;  /* 0x000000ff3b3b7812 */ /* 0x002fc600078ec0ff */
[----:B------:R0:W-:Y:S01]  /*3ba0*/  STS.U16 [R5+UR6+0x1ec00], R32 ;  /* 0x01ec002005007988 */ /* 0x0001e20008000406 */
[----:B------:R-:W-:Y:S02]  /*3bb0*/  CS2R R6, SRZ ;  /* 0x0000000000067805 */ /* 0x000fe4000001ff00 */
[----:B------:R-:W-:Y:S02]  /*3bc0*/  CS2R R8, SRZ ;  /* 0x0000000000087805 */ /* 0x000fe4000001ff00 */
[----:B------:R-:W-:Y:S02]  /*3bd0*/  CS2R R10, SRZ ;  /* 0x00000000000a7805 */ /* 0x000fe4000001ff00 */
[----:B------:R-:W-:Y:S02]  /*3be0*/  CS2R R12, SRZ ;  /* 0x00000000000c7805 */ /* 0x000fe4000001ff00 */
[----:B------:R-:W-:Y:S02]  /*3bf0*/  CS2R R14, SRZ ;  /* 0x00000000000e7805 */ /* 0x000fe4000001ff00 */
[----:B------:R-:W-:-:S02]  /*3c00*/  CS2R R16, SRZ ;  /* 0x0000000000107805 */ /* 0x000fc4000001ff00 */
[----:B------:R-:W-:Y:S02]  /*3c10*/  CS2R R18, SRZ ;  /* 0x0000000000127805 */ /* 0x000fe4000001ff00 */
[----:B------:R-:W-:Y:S02]  /*3c20*/  CS2R R24, SRZ ;  /* 0x0000000000187805 */ /* 0x000fe4000001ff00 */
[----:B------:R-:W-:Y:S02]  /*3c30*/  CS2R R26, SRZ ;  /* 0x00000000001a7805 */ /* 0x000fe4000001ff00 */
[----:B0-----:R-:W-:Y:S02]  /*3c40*/  CS2R R4, SRZ ;  /* 0x0000000000047805 */ /* 0x001fe4000001ff00 */
[----:B------:R-:W-:Y:S02]  /*3c50*/  CS2R R32, SRZ ;  /* 0x0000000000207805 */ /* 0x000fe4000001ff00 */
[----:B------:R-:W-:-:S02]  /*3c60*/  CS2R R34, SRZ ;  /* 0x0000000000227805 */ /* 0x000fc4000001ff00 */
[----:B------:R-:W-:Y:S02]  /*3c70*/  CS2R R20, SRZ ;  /* 0x0000000000147805 */ /* 0x000fe4000001ff00 */
[----:B------:R-:W-:Y:S02]  /*3c80*/  CS2R R22, SRZ ;  /* 0x0000000000167805 */ /* 0x000fe4000001ff00 */
[----:B------:R-:W-:Y:S02]  /*3c90*/  CS2R R28, SRZ ;  /* 0x00000000001c7805 */ /* 0x000fe4000001ff00 */
[----:B------:R-:W-:Y:S02]  /*3ca0*/  CS2R R30, SRZ ;  /* 0x00000000001e7805 */ /* 0x000fe4000001ff00 */
[C---:B--2---:R-:W-:Y:S02]  /*3cb0*/  LOP3.LUT R3, R55.reuse, 0x7, RZ, 0xc0, !PT ;  /* 0x0000000737037812 */ /* 0x044fe400078ec0ff */
[----:B------:R-:W-:Y:S01]  /*3cc0*/  SHF.L.U32 R0, R55, 0x1, RZ ;  /* 0x0000000137007819 */ /* 0x000fe200000006ff */
[----:B------:R-:W-:Y:S06]  /*3cd0*/  @!P0 BRA `(.L_x_0) ;  /* 0x0000003800148947 */ /* 0x000fec0003800000 */
[----:B------:R-:W0:Y:S01]  /*3ce0*/  LDC.64 R12, c[0x0][0x3c0] ;  /* 0x0000f000ff0c7b82 */ /* 0x000e220000000a00 */
[----:B------:R-:W-:Y:S01]  /*3cf0*/  IMAD R7, R3, 0x210, RZ ;  /* 0x0000021003077824 */ /* 0x000fe200078e02ff */
[----:B------:R-:W-:Y:S01]  /*3d00*/  LOP3.LUT R4, R0, 0x10, RZ, 0xc0, !PT ;  /* 0x0000001000047812 */ /* 0x000fe200078ec0ff */
[----:B------:R-:W1:Y:S01]  /*3d10*/  LDCU UR4, c[0x0][0x3c8] ;  /* 0x00007900ff0477ac */ /* 0x000e620008000800 */
[----:B------:R-:W-:Y:S02]  /*3d20*/  LOP3.LUT R3, R55, 0x1e0, RZ, 0xc0, !PT ;  /* 0x000001e037037812 */ /* 0x000fe400078ec0ff */
[----:B------:R-:W-:Y:S02]  /*3d30*/  CS2R R24, SRZ ;  /* 0x0000000000187805 */ /* 0x000fe4000001ff00 */
[--C-:B------:R-:W-:Y:S01]  /*3d40*/  SHF.R.U32.HI R8, RZ, 0x2, R55.reuse ;  /* 0x00000002ff087819 */ /* 0x100fe20000011637 */
[----:B------:R-:W2:Y:S01]  /*3d50*/  LDCU.64 UR10, c[0x0][0x388] ;  /* 0x00007100ff0a77ac */ /* 0x000ea20008000a00 */
[----:B------:R-:W-:-:S02]  /*3d60*/  LOP3.LUT R6, R4, 0x1e0, R55, 0xf8, !PT ;  /* 0x000001e004067812 */ /* 0x000fc400078ef837 */
[----:B------:R-:W-:Y:S02]  /*3d70*/  CS2R R26, SRZ ;  /* 0x00000000001a7805 */ /* 0x000fe4000001ff00 */
[----:B------:R-:W-:Y:S01]  /*3d80*/  SHF.R.U32.HI R3, RZ, 0x1, R3 ;  /* 0x00000001ff037819 */ /* 0x000fe20000011603 */
[----:B------:R-:W3:Y:S01]  /*3d90*/  LDCU.64 UR12, c[0x0][0x390] ;  /* 0x00007200ff0c77ac */ /* 0x000ee20008000a00 */
[----:B------:R-:W-:Y:S02]  /*3da0*/  SGXT.U32 R4, R8, 0x3 ;  /* 0x000000030804781a */ /* 0x000fe40000000000 */
[----:B------:R-:W-:Y:S02]  /*3db0*/  CS2R R32, SRZ ;  /* 0x0000000000207805 */ /* 0x000fe4000001ff00 */
[----:B------:R-:W-:Y:S02]  /*3dc0*/  LOP3.LUT R5, R55, 0x10, RZ, 0xc0, !PT ;  /* 0x0000001037057812 */ /* 0x000fe400078ec0ff */
[----:B------:R-:W-:-:S02]  /*3dd0*/  CS2R R34, SRZ ;  /* 0x0000000000227805 */ /* 0x000fc4000001ff00 */
[----:B------:R-:W-:Y:S02]  /*3de0*/  LOP3.LUT R36, R2, R3, R4, 0xfe, !PT ;  /* 0x0000000302247212 */ /* 0x000fe400078efe04 */
[----:B------:R-:W-:Y:S02]  /*3df0*/  CS2R R28, SRZ ;  /* 0x00000000001c7805 */ /* 0x000fe4000001ff00 */
[----:B------:R-:W-:Y:S01]  /*3e00*/  SHF.R.S32.HI R3, RZ, 0x2, R55 ;  /* 0x00000002ff037819 */ /* 0x000fe20000011437 */
[----:B------:R-:W4:Y:S01]  /*3e10*/  LDC R2, c[0x0][0x3d8] ;  /* 0x0000f600ff027b82 */ /* 0x000f220000000800 */
[----:B------:R-:W-:Y:S01]  /*3e20*/  LEA R61, R5, UR6, 0x8 ;  /* 0x00000006053d7c11 */ /* 0x000fe2000f8e40ff */
[----:B-1----:R-:W-:Y:S01]  /*3e30*/  IMAD R59, R59, UR4, RZ ;  /* 0x000000043b3b7c24 */ /* 0x002fe2000f8e02ff */
[----:B------:R-:W-:Y:S02]  /*3e40*/  LOP3.LUT R6, R7, R6, RZ, 0x3c, !PT ;  /* 0x0000000607067212 */ /* 0x000fe400078e3cff */
[----:B------:R-:W-:Y:S01]  /*3e50*/  CS2R R30, SRZ ;  /* 0x00000000001e7805 */ /* 0x000fe2000001ff00 */
[----:B0-----:R-:W-:Y:S01]  /*3e60*/  IMAD.MOV.U32 R11, RZ, RZ, R12 ;  /* 0x000000ffff0b7224 */ /* 0x001fe200078e000c */
[----:B------:R0:W-:Y:S01]  /*3e70*/  STL [R1+0x1ac], R13 ;  /* 0x0001ac0d01007387 */ /* 0x0001e20000100800 */
[----:B------:R-:W-:Y:S01]  /*3e80*/  IMAD.MOV.U32 R14, RZ, RZ, R13 ;  /* 0x000000ffff0e7224 */ /* 0x000fe200078e000d */
[----:B------:R-:W-:Y:S01]  /*3e90*/  SGXT R3, R3, 0x1 ;  /* 0x000000010303781a */ /* 0x000fe20000000200 */
[----:B------:R-:W-:Y:S01]  /*3ea0*/  IMAD.IADD R61, R6, 0x1, R61 ;  /* 0x00000001063d7824 */ /* 0x000fe200078e023d */
[--C-:B------:R-:W-:Y:S01]  /*3eb0*/  SHF.R.S32.HI R4, RZ, 0x6, R55.reuse ;  /* 0x00000006ff047819 */ /* 0x100fe20000011437 */
[----:B------:R-:W-:Y:S01]  /*3ec0*/  UMOV UR4, URZ ;  /* 0x000000ff00047c82 */ /* 0x000fe20008000000 */
[----:B------:R-:W-:Y:S01]  /*3ed0*/  LOP3.LUT R6, R55, 0x3, RZ, 0xc0, !PT ;  /* 0x0000000337067812 */ /* 0x000fe200078ec0ff */
[----:B------:R-:W-:Y:S01]  /*3ee0*/  UMOV UR5, URZ ;  /* 0x000000ff00057c82 */ /* 0x000fe20008000000 */
[----:B------:R-:W-:Y:S01]  /*3ef0*/  LOP3.LUT R3, R3, 0x90, RZ, 0xc0, !PT ;  /* 0x0000009003037812 */ /* 0x000fe200078ec0ff */
[----:B0-----:R-:W0:Y:S01]  /*3f00*/  LDC.64 R12, c[0x0][0x3d0] ;  /* 0x0000f400ff0c7b82 */ /* 0x001e220000000a00 */
[----:B------:R-:W-:-:S02]  /*3f10*/  SHF.R.U32.HI R57, RZ, 0x8, R55 ;  /* 0x00000008ff397819 */ /* 0x000fc40000011637 */
[----:B------:R-:W-:Y:S02]  /*3f20*/  SGXT R4, R4, 0x1 ;  /* 0x000000010404781a */ /* 0x000fe40000000200 */
[----:B------:R-:W-:Y:S01]  /*3f30*/  LEA R9, R6, R3, 0x5 ;  /* 0x0000000306097211 */ /* 0x000fe200078e28ff */
[----:B------:R-:W-:Y:S01]  /*3f40*/  IMAD R3, R11, UR7, RZ ;  /* 0x000000070b037c24 */ /* 0x000fe2000f8e02ff */
[----:B------:R-:W-:Y:S02]  /*3f50*/  SGXT.U32 R57, R57, 0x1 ;  /* 0x000000013939781a */ /* 0x000fe40000000000 */
[--C-:B------:R-:W-:Y:S02]  /*3f60*/  LOP3.LUT R37, R7, 0x30, R0.reuse, 0x78, !PT ;  /* 0x0000003007257812 */ /* 0x100fe400078e7800 */
[----:B------:R-:W-:Y:S01]  /*3f70*/  LOP3.LUT R7, R4, 0x90, RZ, 0xc0, !PT ;  /* 0x0000009004077812 */ /* 0x000fe200078ec0ff */
[----:B------:R-:W-:Y:S01]  /*3f80*/  IMAD.SHL.U32 R4, R3, 0x2, RZ ;  /* 0x0000000203047824 */ /* 0x000fe200078e00ff */
[----:B------:R-:W-:Y:S01]  /*3f90*/  LEA R60, R5, UR6, 0x4 ;  /* 0x00000006053c7c11 */ /* 0x000fe2000f8e20ff */
[----:B------:R-:W-:Y:S01]  /*3fa0*/  IMAD.SHL.U32 R5, R59, 0x2, RZ ;  /* 0x000000023b057824 */ /* 0x000fe200078e00ff */
[--C-:B------:R-:W-:Y:S01]  /*3fb0*/  LOP3.LUT R9, R9, 0x10, R0.reuse, 0x78, !PT ;  /* 0x0000001009097812 */ /* 0x100fe200078e7800 */
[----:B------:R-:W-:Y:S01]  /*3fc0*/  IMAD R6, R57, R14, RZ ;  /* 0x0000000e39067224 */ /* 0x000fe200078e02ff */
[----:B------:R-:W-:Y:S01]  /*3fd0*/  LOP3.LUT R0, R7, 0x37e, R0, 0x78, !PT ;  /* 0x0000037e07007812 */ /* 0x000fe200078e7800 */
[----:B------:R-:W-:Y:S01]  /*3fe0*/  IMAD.HI R59, R59, 0x2, RZ ;  /* 0x000000023b3b7827 */ /* 0x000fe200078e02ff */
[----:B------:R-:W-:-:S02]  /*3ff0*/  LOP3.LUT R0, R55, 0xf, RZ, 0xc0, !PT ;  /* 0x0000000f37007812 */ /* 0x000fc400078ec0ff */
[----:B--2---:R-:W-:Y:S01]  /*4000*/  IADD3 R15, P0, P1, R5, UR10, R4 ;  /* 0x0000000a050f7c10 */ /* 0x004fe2000f91e004 */
[----:B------:R-:W-:Y:S01]  /*4010*/  IMAD R7, R14, 0x2, R6 ;  /* 0x000000020e077824 */ /* 0x000fe200078e0206 */
[----:B------:R-:W-:Y:S01]  /*4020*/  SHF.R.U32.HI R5, RZ, 0x4, R55 ;  /* 0x00000004ff057819 */ /* 0x000fe20000011637 */
[----:B0-----:R-:W-:Y:S01]  /*4030*/  IMAD.MOV.U32 R10, RZ, RZ, R12 ;  /* 0x000000ffff0a7224 */ /* 0x001fe200078e000c */
[-C--:B------:R-:W-:Y:S01]  /*4040*/  LEA R20, P2, R6, R15.reuse, 0x1 ;  /* 0x0000000f06147211 */ /* 0x080fe200078408ff */
[----:B------:R-:W-:Y:S01]  /*4050*/  IMAD.MOV.U32 R8, RZ, RZ, R13 ;  /* 0x000000ffff087224 */ /* 0x000fe200078e000d */
[----:B------:R-:W-:Y:S01]  /*4060*/  LEA R16, P3, R7, R15, 0x1 ;  /* 0x0000000f07107211 */ /* 0x000fe200078608ff */
[----:B------:R-:W-:Y:S01]  /*4070*/  IMAD.IADD R60, R9, 0x1, R60 ;  /* 0x00000001093c7824 */ /* 0x000fe200078e023c */
[----:B------:R4:W-:Y:S01]  /*4080*/  STL [R1+0x23c], R13 ;  /* 0x00023c0d01007387 */ /* 0x0009e20000100800 */
[----:B------:R-:W-:Y:S01]  /*4090*/  IMAD R4, R10, UR7, RZ ;  /* 0x000000070a047c24 */ /* 0x000fe2000f8e02ff */
[----:B------:R-:W0:Y:S01]  /*40a0*/  LDCU UR10, c[0x0][0x3a8] ;  /* 0x00007500ff0a77ac */ /* 0x000e220008000800 */
[----:B------:R-:W-:Y:S01]  /*40b0*/  IMAD R9, R0, R8, RZ ;  /* 0x0000000800097224 */ /* 0x000fe200078e02ff */
[----:B------:R-:W-:Y:S01]  /*40c0*/  STL [R1+0x19c], R36 ;  /* 0x00019c2401007387 */ /* 0x000fe20000100800 */
[----:B------:R-:W-:-:S02]  /*40d0*/  IMAD R8, R14, 0x2, R7 ;  /* 0x000000020e087824 */ /* 0x000fc400078e0207 */
[----:B------:R-:W-:Y:S01]  /*40e0*/  IMAD.HI R0, R3, 0x2, RZ ;  /* 0x0000000203007827 */ /* 0x000fe200078e02ff */
[----:B------:R-:W-:Y:S01]  /*40f0*/  SGXT.U32 R3, R5, 0x5 ;  /* 0x000000050503781a */ /* 0x000fe20000000000 */
[----:B------:R-:W-:Y:S01]  /*4100*/  STL [R1+0x188], R37 ;  /* 0x0001882501007387 */ /* 0x000fe20000100800 */
[----:B------:R-:W-:Y:S01]  /*4110*/  SHF.L.U32 R10, R9, 0x1, RZ ;  /* 0x00000001090a7819 */ /* 0x000fe200000006ff */
[C---:B------:R-:W-:Y:S01]  /*4120*/  IMAD.SHL.U32 R5, R4.reuse, 0x2, RZ ;  /* 0x0000000204057824 */ /* 0x040fe200078e00ff */
[----:B------:R-:W-:Y:S01]  /*4130*/  IADD3.X R59, PT, PT, R59, UR11, R0, P0, P1 ;  /* 0x0000000b3b3b7c10 */ /* 0x000fe200087e2400 */
[----:B------:R-:W-:Y:S01]  /*4140*/  IMAD.HI R11, R4, 0x2, RZ ;  /* 0x00000002040b7827 */ /* 0x000fe200078e02ff */
[----:B------:R-:W-:Y:S02]  /*4150*/  LEA R18, P4, R8, R15, 0x1 ;  /* 0x0000000f08127211 */ /* 0x000fe400078808ff */
[-C--:B------:R-:W-:Y:S01]  /*4160*/  LEA.HI.X.SX32 R17, R7, R59.reuse, 0x1, P3 ;  /* 0x0000003b07117211 */ /* 0x080fe200018f0eff */
[----:B------:R-:W-:Y:S01]  /*4170*/  IMAD R4, R14, 0x2, R8 ;  /* 0x000000020e047824 */ /* 0x000fe200078e0208 */
[----:B---3--:R-:W-:Y:S01]  /*4180*/  IADD3 R0, P0, P1, R10, UR12, R5 ;  /* 0x0000000c0a007c10 */ /* 0x008fe2000f91e005 */
[----:B------:R-:W-:Y:S01]  /*4190*/  IMAD.HI R12, R9, 0x2, RZ ;  /* 0x00000002090c7827 */ /* 0x000fe200078e02ff */
[-C--:B------:R-:W-:Y:S01]  /*41a0*/  LEA.HI.X.SX32 R21, R6, R59.reuse, 0x1, P2 ;  /* 0x0000003b06157211 */ /* 0x080fe200010f0eff */
[----:B------:R1:W-:Y:S01]  /*41b0*/  STL.64 [R1+0x228], R16 ;  /* 0x0002281001007387 */ /* 0x0003e20000100a00 */
[----:B------:R-:W-:Y:S01]  /*41c0*/  LEA.HI.X.SX32 R19, R8, R59, 0x1, P4 ;  /* 0x0000003b08137211 */ /* 0x000fe200020f0eff */
[----:B------:R-:W-:Y:S01]  /*41d0*/  IMAD R9, R14, 0x2, R4 ;  /* 0x000000020e097824 */ /* 0x000fe200078e0204 */
[----:B------:R-:W-:Y:S01]  /*41e0*/  IADD3.X R12, PT, PT, R12, UR13, R11, P0, P1 ;  /* 0x0000000d0c0c7c10 */ /* 0x000fe200087e240b */
[----:B----4-:R-:W-:Y:S01]  /*41f0*/  IMAD R13, R3, R2, RZ ;  /* 0x00000002030d7224 */ /* 0x010fe200078e02ff */
[----:B------:R2:W-:Y:S02]  /*4200*/  STL.64 [R1+0x230], R20 ;  /* 0x0002301401007387 */ /* 0x0005e40000100a00 */
[----:B------:R-:W-:Y:S01]  /*4210*/  LEA R10, R14, R9, 0x1 ;  /* 0x000000090e0a7211 */ /* 0x000fe200078e08ff */
[----:B------:R-:W-:Y:S01]  /*4220*/  IMAD R3, R2, 0x20, R13 ;  /* 0x0000002002037824 */ /* 0x000fe200078e020d */
[----:B------:R3:W-:Y:S01]  /*4230*/  STL.64 [R1+0x220], R18 ;  /* 0x0002201201007387 */ /* 0x0007e20000100a00 */
[----:B-1----:R-:W-:-:S02]  /*4240*/  LEA R16, P2, R4, R15, 0x1 ;  /* 0x0000000f04107211 */ /* 0x002fc400078408ff */
[----:B------:R-:W-:Y:S02]  /*4250*/  IMAD R6, R14, 0x2, R10 ;  /* 0x000000020e067824 */ /* 0x000fe400078e020a */
[----:B------:R-:W-:Y:S01]  /*4260*/  IMAD R5, R2, 0x20, R3 ;  /* 0x0000002002057824 */ /* 0x000fe200078e0203 */
[----:B------:R-:W-:Y:S01]  /*4270*/  LEA.HI.X.SX32 R17, R4, R59, 0x1, P2 ;  /* 0x0000003b04117211 */ /* 0x000fe200010f0eff */
[----:B------:R-:W-:Y:S01]  /*4280*/  IMAD R4, R14, 0x2, R6 ;  /* 0x000000020e047824 */ /* 0x000fe200078e0206 */
[CC--:B------:R-:W-:Y:S01]  /*4290*/  LEA R22, P2, R9.reuse, R15.reuse, 0x1 ;  /* 0x0000000f09167211 */ /* 0x0c0fe200078408ff */
[----:B------:R-:W-:Y:S01]  /*42a0*/  IMAD R7, R2, 0x20, R5 ;  /* 0x0000002002077824 */ /* 0x000fe200078e0205 */
[-C--:B--2---:R-:W-:Y:S01]  /*42b0*/  LEA R20, P3, R10, R15.reuse, 0x1 ;  /* 0x0000000f0a147211 */ /* 0x084fe200078608ff */
[----:B------:R1:W-:Y:S01]  /*42c0*/  STL.64 [R1+0x218], R16 ;  /* 0x0002181001007387 */ /* 0x0003e20000100a00 */
[----:B---3--:R-:W-:Y:S02]  /*42d0*/  LEA R18, P4, R6, R15, 0x1 ;  /* 0x0000000f06127211 */ /* 0x008fe400078808ff */
[----:B------:R-:W-:Y:S01]  /*42e0*/  LEA.HI.X.SX32 R23, R9, R59, 0x1, P2 ;  /* 0x0000003b09177211 */ /* 0x000fe200010f0eff */
[----:B------:R-:W-:Y:S01]  /*42f0*/  IMAD R9, R2, 0x20, R7 ;  /* 0x0000002002097824 */ /* 0x000fe200078e0207 */
[----:B------:R-:W-:-:S02]  /*4300*/  LEA R14, P0, R13, R0, 0x1 ;  /* 0x000000000d0e7211 */ /* 0x000fc400078008ff */
[-C--:B------:R-:W-:Y:S01]  /*4310*/  LEA.HI.X.SX32 R21, R10, R59.reuse, 0x1, P3 ;  /* 0x0000003b0a157211 */ /* 0x080fe200018f0eff */
[----:B------:R2:W-:Y:S01]  /*4320*/  STL.64 [R1+0x210], R22 ;  /* 0x0002101601007387 */ /* 0x0005e20000100a00 */
[----:B------:R-:W-:Y:S01]  /*4330*/  LEA.HI.X.SX32 R19, R6, R59, 0x1, P4 ;  /* 0x0000003b06137211 */ /* 0x000fe200020f0eff */
[----:B------:R-:W-:Y:S01]  /*4340*/  IMAD R11, R2, 0x20, R9 ;  /* 0x00000020020b7824 */ /* 0x000fe200078e0209 */
[C---:B-1----:R-:W-:Y:S01]  /*4350*/  LEA R16, P5, R4.reuse, R15, 0x1 ;  /* 0x0000000f04107211 */ /* 0x042fe200078a08ff */
[----:B------:R1:W-:Y:S01]  /*4360*/  STL.64 [R1+0x208], R20 ;  /* 0x0002081401007387 */ /* 0x0003e20000100a00 */
[----:B------:R-:W-:Y:S02]  /*4370*/  LEA.HI.X.SX32 R15, R13, R12, 0x1, P0 ;  /* 0x0000000c0d0f7211 */ /* 0x000fe400000f0eff */
[----:B------:R-:W-:Y:S01]  /*4380*/  LEA.HI.X.SX32 R17, R4, R59, 0x1, P5 ;  /* 0x0000003b04117211 */ /* 0x000fe200028f0eff */
[----:B------:R3:W-:Y:S01]  /*4390*/  STL.64 [R1+0x200], R18 ;  /* 0x0002001201007387 */ /* 0x0007e20000100a00 */
[----:B------:R-:W-:-:S02]  /*43a0*/  LEA R13, R2, R11, 0x5 ;  /* 0x0000000b020d7211 */ /* 0x000fc400078e28ff */
[----:B--2---:R-:W-:Y:S01]  /*43b0*/  CS2R R22, SRZ ;  /* 0x0000000000167805 */ /* 0x004fe2000001ff00 */
[----:B------:R2:W-:Y:S04]  /*43c0*/  STL.64 [R1+0x1f8], R16 ;  /* 0x0001f81001007387 */ /* 0x0005e80000100a00 */
[----:B------:R4:W-:Y:S01]  /*43d0*/  STL.64 [R1+0x1f0], R14 ;  /* 0x0001f00e01007387 */ /* 0x0009e20000100a00 */
[----:B-1----:R-:W-:Y:S02]  /*43e0*/  CS2R R20, SRZ ;  /* 0x0000000000147805 */ /* 0x002fe4000001ff00 */
[-C--:B---3--:R-:W-:Y:S02]  /*43f0*/  LEA R18, P1, R3, R0.reuse, 0x1 ;  /* 0x0000000003127211 */ /* 0x088fe400078208ff */
[----:B--2---:R-:W-:-:S02]  /*4400*/  LEA R16, P0, R5, R0, 0x1 ;  /* 0x0000000005107211 */ /* 0x004fc400078008ff */
[----:B------:R-:W-:Y:S01]  /*4410*/  LEA.HI.X.SX32 R19, R3, R12, 0x1, P1 ;  /* 0x0000000c03137211 */ /* 0x000fe200008f0eff */
[----:B------:R-:W-:Y:S01]  /*4420*/  IMAD R3, R2, 0x20, R13 ;  /* 0x0000002002037824 */ /* 0x000fe200078e020d */
[----:B----4-:R-:W-:Y:S01]  /*4430*/  LEA R14, P2, R7, R0, 0x1 ;  /* 0x00000000070e7211 */ /* 0x010fe200078408ff */
[----:B------:R-:W-:Y:S01]  /*4440*/  IMAD.MOV.U32 R2, RZ, RZ, 0x3f800000 ;  /* 0x3f800000ff027424 */ /* 0x000fe200078e00ff */
[-C--:B------:R-:W-:Y:S01]  /*4450*/  LEA.HI.X.SX32 R17, R5, R12.reuse, 0x1, P0 ;  /* 0x0000000c05117211 */ /* 0x080fe200000f0eff */
[----:B------:R1:W-:Y:S01]  /*4460*/  STL.64 [R1+0x1e8], R18 ;  /* 0x0001e81201007387 */ /* 0x0003e20000100a00 */
[----:B------:R-:W-:Y:S02]  /*4470*/  LEA.HI.X.SX32 R15, R7, R12, 0x1, P2 ;  /* 0x0000000c070f7211 */ /* 0x000fe400010f0eff */
[----:B------:R-:W-:Y:S02]  /*4480*/  CS2R R6, SRZ ;  /* 0x0000000000067805 */ /* 0x000fe4000001ff00 */
[C---:B------:R-:W-:Y:S01]  /*4490*/  LEA R4, P3, R3.reuse, R0, 0x1 ;  /* 0x0000000003047211 */ /* 0x040fe200078608ff */
[----:B------:R2:W-:Y:S03]  /*44a0*/  STL.64 [R1+0x1e0], R16 ;  /* 0x0001e01001007387 */ /* 0x0005e60000100a00 */
[----:B------:R-:W-:Y:S01]  /*44b0*/  LEA.HI.X.SX32 R5, R3, R12, 0x1, P3 ;  /* 0x0000000c03057211 */ /* 0x000fe200018f0eff */
[----:B------:R3:W-:Y:S01]  /*44c0*/  STL.64 [R1+0x1d8], R14 ;  /* 0x0001d80e01007387 */ /* 0x0007e20000100a00 */
[----:B-1----:R-:W-:-:S02]  /*44d0*/  LEA R18, P0, R9, R0, 0x1 ;  /* 0x0000000009127211 */ /* 0x002fc400078008ff */
[----:B--2---:R-:W-:Y:S02]  /*44e0*/  LEA R16, P1, R11, R0, 0x1 ;  /* 0x000000000b107211 */ /* 0x004fe400078208ff */
[----:B------:R-:W-:Y:S02]  /*44f0*/  LEA.HI.X.SX32 R19, R9, R12, 0x1, P0 ;  /* 0x0000000c09137211 */ /* 0x000fe400000f0eff */
[----:B------:R-:W-:Y:S02]  /*4500*/  CS2R R8, SRZ ;  /* 0x0000000000087805 */ /* 0x000fe4000001ff00 */
[----:B---3--:R-:W-:Y:S01]  /*4510*/  LEA R14, P2, R13, R0, 0x1 ;  /* 0x000000000d0e7211 */ /* 0x008fe200078408ff */
[----:B------:R-:W-:Y:S01]  /*4520*/  IMAD.MOV.U32 R0, RZ, RZ, -0x800000 ;  /* 0xff800000ff007424 */ /* 0x000fe200078e00ff */
[-C--:B------:R-:W-:Y:S01]  /*4530*/  LEA.HI.X.SX32 R17, R11, R12.reuse, 0x1, P1 ;  /* 0x0000000c0b117211 */ /* 0x080fe200008f0eff */
[----:B------:R1:W-:Y:S01]  /*4540*/  STL.64 [R1+0x1d0], R18 ;  /* 0x0001d01201007387 */ /* 0x0003e20000100a00 */
[----:B------:R-:W-:-:S02]  /*4550*/  LEA.HI.X.SX32 R15, R13, R12, 0x1, P2 ;  /* 0x0000000c0d0f7211 */ /* 0x000fc400010f0eff */
[----:B------:R-:W-:Y:S02]  /*4560*/  CS2R R10, SRZ ;  /* 0x00000000000a7805 */ /* 0x000fe4000001ff00 */
[----:B------:R-:W-:Y:S01]  /*4570*/  CS2R R12, SRZ ;  /* 0x00000000000c7805 */ /* 0x000fe2000001ff00 */
[----:B------:R2:W-:Y:S04]  /*4580*/  STL.64 [R1+0x1c8], R16 ;  /* 0x0001c81001007387 */ /* 0x0005e80000100a00 */
[----:B------:R3:W-:Y:S04]  /*4590*/  STL.64 [R1+0x1c0], R14 ;  /* 0x0001c00e01007387 */ /* 0x0007e80000100a00 */
[----:B------:R4:W-:Y:S01]  /*45a0*/  STL.64 [R1+0x1b8], R4 ;  /* 0x0001b80401007387 */ /* 0x0009e20000100a00 */
[----:B-1----:R-:W-:-:S03]  /*45b0*/  CS2R R18, SRZ ;  /* 0x0000000000127805 */ /* 0x002fc6000001ff00 */
[----:B------:R1:W-:Y:S01]  /*45c0*/  STL [R1+0x1a8], R2 ;  /* 0x0001a80201007387 */ /* 0x0003e20000100800 */
[----:B--2---:R-:W-:-:S03]  /*45d0*/  CS2R R16, SRZ ;  /* 0x0000000000107805 */ /* 0x004fc6000001ff00 */
[----:B------:R-:W-:Y:S01]  /*45e0*/  STL [R1+0x184], RZ ;  /* 0x000184ff01007387 */ /* 0x000fe20000100800 */
[----:B---3--:R-:W-:-:S03]  /*45f0*/  CS2R R14, SRZ ;  /* 0x00000000000e7805 */ /* 0x008fc6000001ff00 */
[----:B------:R2:W-:Y:S01]  /*4600*/  STL [R1+0x1a0], R0 ;  /* 0x0001a00001007387 */ /* 0x0005e20000100800 */
[----:B----4-:R-:W-:Y:S01]  /*4610*/  CS2R R4, SRZ ;  /* 0x0000000000047805 */ /* 0x010fe2000001ff00 */
[----:B-1----:R-:W-:Y:S02]  /*4620*/  IMAD.MOV.U32 R2, RZ, RZ, -0x800000 ;  /* 0xff800000ff027424 */ /* 0x002fe400078e00ff */
[----:B------:R-:W-:Y:S04]  /*4630*/  STL [R1+0x180], RZ ;  /* 0x000180ff01007387 */ /* 0x000fe80000100800 */
[----:B------:R1:W-:Y:S01]  /*4640*/  STL [R1+0x1a4], R2 ;  /* 0x0001a40201007387 */ /* 0x0003e20000100800 */
[----:B--2---:R-:W-:-:S03]  /*4650*/  IMAD.MOV.U32 R0, RZ, RZ, 0x3f800000 ;  /* 0x3f800000ff007424 */ /* 0x004fc600078e00ff */
[----:B------:R-:W-:Y:S04]  /*4660*/  STL [R1+0x170], RZ ;  /* 0x000170ff01007387 */ /* 0x000fe80000100800 */
[----:B------:R2:W-:Y:S01]  /*4670*/  STL [R1+0x1b0], R0 ;  /* 0x0001b00001007387 */ /* 0x0005e20000100800 */
[----:B-1----:R-:W-:-:S03]  /*4680*/  LOP3.LUT R2, R37, 0x40, RZ, 0x3c, !PT ;  /* 0x0000004025027812 */ /* 0x002fc600078e3cff */
[----:B------:R1:W-:Y:S04]  /*4690*/  STL [R1+0x174], RZ ;  /* 0x000174ff01007387 */ /* 0x0003e80000100800 */
[----:B------:R1:W-:Y:S01]  /*46a0*/  STL [R1+0x178], RZ ;  /* 0x000178ff01007387 */ /* 0x0003e20000100800 */
[----:B--2---:R-:W-:-:S03]  /*46b0*/  LOP3.LUT R0, R36, 0x8, RZ, 0xfc, !PT ;  /* 0x0000000824007812 */ /* 0x004fc600078efcff */
[----:B------:R1:W-:Y:S04]  /*46c0*/  STL [R1+0x17c], RZ ;  /* 0x00017cff01007387 */ /* 0x0003e80000100800 */
        /* <DEDUP_REMOVED lines=88> */
[----:B------:R1:W-:Y:S04]  /*4c50*/  STL [R1], RZ ;  /* 0x000000ff01007387 */ /* 0x0003e80000100800 */
[----:B------:R1:W-:Y:S04]  /*4c60*/  STL [R1+0x4], RZ ;  /* 0x000004ff01007387 */ /* 0x0003e80000100800 */
[----:B------:R1:W-:Y:S04]  /*4c70*/  STL [R1+0x8], RZ ;  /* 0x000008ff01007387 */ /* 0x0003e80000100800 */
[----:B------:R1:W-:Y:S04]  /*4c80*/  STL [R1+0xc], RZ ;  /* 0x00000cff01007387 */ /* 0x0003e80000100800 */
[----:B------:R1:W-:Y:S04]  /*4c90*/  STL [R1+0x238], R2 ;  /* 0x0002380201007387 */ /* 0x0003e80000100800 */
[----:B0-----:R1:W-:Y:S02]  /*4ca0*/  STL [R1+0x244], R0 ;  /* 0x0002440001007387 */ /* 0x0013e40000100800 */
.L_x_1:
[----:B-12---:R-:W2:Y:S04]  /*4cb0*/  LDL.64 R2, [R1+0x230] ;  /* 0x0002300001027983 */ /* 0x006ea80000100a00 */
[----:B------:R-:W2:Y:S04]  /*4cc0*/  LDL R45, [R1+0x184] ;  /* 0x00018400012d7983 */ /* 0x000ea80000100800 */
[----:B------:R-:W3:Y:S04]  /*4cd0*/  LDL.64 R38, [R1+0x210] ;  /* 0x0002100001267983 */ /* 0x000ee80000100a00 */
[----:B------:R-:W4:Y:S04]  /*4ce0*/  LDL.64 R36, [R1+0x220] ;  /* 0x0002200001247983 */ /* 0x000f280000100a00 */
[----:B------:R-:W4:Y:S04]  /*4cf0*/  LDL.64 R42, [R1+0x228] ;  /* 0x00022800012a7983 */ /* 0x000f280000100a00 */
[----:B------:R-:W4:Y:S04]  /*4d00*/  LDL.64 R40, [R1+0x208] ;  /* 0x0002080001287983 */ /* 0x000f280000100a00 */
[----:B------:R-:W4:Y:S04]  /*4d10*/  LDL.64 R48, [R1+0x200] ;  /* 0x0002000001307983 */ /* 0x000f280000100a00 */
[----:B------:R-:W4:Y:S04]  /*4d20*/  LDL.64 R50, [R1+0x218] ;  /* 0x0002180001327983 */ /* 0x000f280000100a00 */
[----:B------:R-:W4:Y:S01]  /*4d30*/  LDL.64 R46, [R1+0x1f8] ;  /* 0x0001f800012e7983 */ /* 0x000f220000100a00 */
[----:B--2---:R-:W-:-:S04]  /*4d40*/  IMAD.WIDE R2, R45, 0x2, R2 ;  /* 0x000000022d027825 */ /* 0x004fc800078e0202 */
[C---:B---3--:R-:W-:Y:S01]  /*4d50*/  IMAD.WIDE R38, R45.reuse, 0x2, R38 ;  /* 0x000000022d267825 */ /* 0x048fe200078e0226 */
[----:B------:R0:W2:Y:S04]  /*4d60*/  LDG.E.U16 R44, desc[UR8][R2.64] ;  /* 0x00000008022c7981 */ /* 0x0000a8000c1e1500 */
[----:B------:R-:W3:Y:S01]  /*4d70*/  LDG.E.U16 R0, desc[UR8][R38.64] ;  /* 0x0000000826007981 */ /* 0x000ee2000c1e1500 */
[----:B----4-:R-:W-:-:S04]  /*4d80*/  IMAD.WIDE R36, R45, 0x2, R36 ;  /* 0x000000022d247825 */ /* 0x010fc800078e0224 */
[C---:B0-----:R-:W-:Y:S02]  /*4d90*/  IMAD.WIDE R2, R45.reuse, 0x2, R42 ;  /* 0x000000022d027825 */ /* 0x041fe400078e022a */
[----:B------:R0:W4:Y:S02]  /*4da0*/  LDG.E.U16 R42, desc[UR8][R36.64] ;  /* 0x00000008242a7981 */ /* 0x000124000c1e1500 */
[C---:B------:R-:W-:Y:S02]  /*4db0*/  IMAD.WIDE R40, R45.reuse, 0x2, R40 ;  /* 0x000000022d287825 */ /* 0x040fe400078e0228 */
[----:B------:R1:W4:Y:S04]  /*4dc0*/  LDG.E.U16 R43, desc[UR8][R2.64] ;  /* 0x00000008022b7981 */ /* 0x000328000c1e1500 */
[----:B------:R-:W4:Y:S01]  /*4dd0*/  LDG.E.U16 R40, desc[UR8][R40.64] ;  /* 0x0000000828287981 */ /* 0x000f22000c1e1500 */
[----:B0-----:R-:W-:-:S06]  /*4de0*/  IMAD.WIDE R36, R45, 0x2, R48 ;  /* 0x000000022d247825 */ /* 0x001fcc00078e0230 */
[----:B------:R-:W4:Y:S01]  /*4df0*/  LDG.E.U16 R36, desc[UR8][R36.64] ;  /* 0x0000000824247981 */ /* 0x000f22000c1e1500 */
[----:B-1----:R-:W-:-:S04]  /*4e00*/  IMAD.WIDE R2, R45, 0x2, R50 ;  /* 0x000000022d027825 */ /* 0x002fc800078e0232 */
[----:B------:R-:W-:Y:S02]  /*4e10*/  IMAD.WIDE R38, R45, 0x2, R46 ;  /* 0x000000022d267825 */ /* 0x000fe400078e022e */
[----:B------:R-:W4:Y:S04]  /*4e20*/  LDG.E.U16 R2, desc[UR8][R2.64] ;  /* 0x0000000802027981 */ /* 0x000f28000c1e1500 */
[----:B------:R-:W4:Y:S01]  /*4e30*/  LDG.E.U16 R38, desc[UR8][R38.64] ;  /* 0x0000000826267981 */ /* 0x000f22000c1e1500 */
[----:B------:R-:W0:Y:S01]  /*4e40*/  S2R R46, SR_TID.X ;  /* 0x00000000002e7919 */ /* 0x000e220000002100 */
[----:B------:R-:W1:Y:S02]  /*4e50*/  S2R R45, SR_TID.X ;  /* 0x00000000002d7919 */ /* 0x000e640000002100 */
[----:B------:R0:W-:Y:S04]  /*4e60*/  STL [R1+0x250], R30 ;  /* 0x0002501e01007387 */ /* 0x0001e80000100800 */
[----:B------:R0:W-:Y:S02]  /*4e70*/  STL [R1+0x24c], R31 ;  /* 0x00024c1f01007387 */ /* 0x0001e40000100800 */
[----:B0-----:R-:W-:-:S02]  /*4e80*/  LOP3.LUT R30, R46, 0xff, RZ, 0xc0, !PT ;  /* 0x000000ff2e1e7812 */ /* 0x001fc400078ec0ff */
[----:B------:R-:W-:-:S03]  /*4e90*/  SHF.R.S32.HI R31, RZ, 0x8, R46 ;  /* 0x00000008ff1f7819 */ /* 0x000fc6000001142e */
[----:B------:R-:W-:Y:S01]  /*4ea0*/  IMAD.SHL.U32 R30, R30, 0x2, RZ ;  /* 0x000000021e1e7824 */ /* 0x000fe200078e00ff */
[----:B------:R-:W-:-:S04]  /*4eb0*/  SGXT R31, R31, 0x1 ;  /* 0x000000011f1f781a */ /* 0x000fc80000000200 */
[----:B------:R-:W-:Y:S01]  /*4ec0*/  LOP3.LUT R30, R30, 0x210, R31, 0x78, !PT ;  /* 0x000002101e1e7812 */ /* 0x000fe200078e781f */
[----:B------:R-:W-:Y:S01]  /*4ed0*/  BAR.SYNC.DEFER_BLOCKING 0x0 ;  /* 0x0000000000007b1d */ /* 0x000fe20000010000 */
[--C-:B-1----:R-:W-:Y:S02]  /*4ee0*/  SHF.R.S32.HI R48, RZ, 0x8, R45.reuse ;  /* 0x00000008ff307819 */ /* 0x102fe4000001142d */
[----:B------:R-:W-:Y:S02]  /*4ef0*/  LOP3.LUT R47, R45, 0xff, RZ, 0xc0, !PT ;  /* 0x000000ff2d2f7812 */ /* 0x000fe400078ec0ff */
[--C-:B------:R-:W-:Y:S02]  /*4f00*/  SHF.R.S32.HI R31, RZ, 0x8, R45.reuse ;  /* 0x00000008ff1f7819 */ /* 0x100fe4000001142d */
[----:B------:R-:W-:Y:S02]  /*4f10*/  SHF.R.S32.HI R46, RZ, 0x8, R45 ;  /* 0x00000008ff2e7819 */ /* 0x000fe4000001142d */
[----:B------:R-:W-:-:S02]  /*4f20*/  SGXT R48, R48, 0x1 ;  /* 0x000000013030781a */ /* 0x000fc40000000200 */
[----:B------:R-:W-:Y:S02]  /*4f30*/  SHF.L.U32 R47, R47, 0x1, RZ ;  /* 0x000000012f2f7819 */ /* 0x000fe400000006ff */
[----:B------:R-:W-:Y:S02]  /*4f40*/  SGXT R46, R46, 0x1 ;  /* 0x000000012e2e781a */ /* 0x000fe40000000200 */
[----:B------:R-:W-:-:S04]  /*4f50*/  LOP3.LUT R47, R47, 0x210, R48, 0x78, !PT ;  /* 0x000002102f2f7812 */ /* 0x000fc800078e7830 */
[----:B------:R-:W-:Y:S02]  /*4f60*/  LOP3.LUT R47, R47, 0x20, RZ, 0x3c, !PT ;  /* 0x000000202f2f7812 */ /* 0x000fe400078e3cff */
[----:B------:R-:W-:Y:S01]  /*4f70*/  SGXT R31, R31, 0x1 ;  /* 0x000000011f1f781a */ /* 0x000fe20000000200 */
[----:B--2---:R-:W-:Y:S04]  /*4f80*/  STS.U16 [R30+UR6+0x20000], R44 ;  /* 0x0200002c1e007988 */ /* 0x004fe80008000406 */
[----:B---3--:R0:W-:Y:S02]  /*4f90*/  STS.U16 [R30+UR6+0x21000], R0 ;  /* 0x021000001e007988 */ /* 0x0081e40008000406 */
[C---:B0-----:R-:W-:Y:S02]  /*4fa0*/  LOP3.LUT R30, R45.reuse, 0xff, RZ, 0xc0, !PT ;  /* 0x000000ff2d1e7812 */ /* 0x041fe400078ec0ff */
[----:B------:R-:W2:Y:S01]  /*4fb0*/  LDL R0, [R1+0x180] ;  /* 0x0001800001007983 */ /* 0x000ea20000100800 */
[----:B------:R-:W-:-:S05]  /*4fc0*/  LOP3.LUT R45, R45, 0xff, RZ, 0xc0, !PT ;  /* 0x000000ff2d2d7812 */ /* 0x000fca00078ec0ff */
[----:B------:R-:W-:-:S05]  /*4fd0*/  IMAD.SHL.U32 R45, R45, 0x2, RZ ;  /* 0x000000022d2d7824 */ /* 0x000fca00078e00ff */
[----:B------:R-:W-:Y:S01]  /*4fe0*/  LOP3.LUT R45, R45, 0x210, R46, 0x78, !PT ;  /* 0x000002102d2d7812 */ /* 0x000fe200078e782e */
[----:B----4-:R-:W-:Y:S03]  /*4ff0*/  STS.U16 [R47+UR6+0x20400], R43 ;  /* 0x0204002b2f007988 */ /* 0x010fe60008000406 */
[----:B------:R-:W-:Y:S01]  /*5000*/  LOP3.LUT R45, R45, 0x40, RZ, 0x3c, !PT ;  /* 0x000000402d2d7812 */ /* 0x000fe200078e3cff */
[----:B------:R-:W-:Y:S04]  /*5010*/  STS.U16 [R47+UR6+0x21400], R40 ;  /* 0x021400282f007988 */ /* 0x000fe80008000406 */
[----:B------:R-:W-:Y:S04]  /*5020*/  STS.U16 [R45+UR6+0x20800], R42 ;  /* 0x0208002a2d007988 */ /* 0x000fe80008000406 */
[----:B------:R0:W-:Y:S01]  /*5030*/  STS.U16 [R45+UR6+0x21800], R36 ;  /* 0x021800242d007988 */ /* 0x0001e20008000406 */
[----:B------:R-:W-:Y:S01]  /*5040*/  IMAD.SHL.U32 R30, R30, 0x2, RZ ;  /* 0x000000021e1e7824 */ /* 0x000fe200078e00ff */
[----:B0-----:R-:W0:Y:S04]  /*5050*/  S2R R45, SR_TID.X ;  /* 0x00000000002d7919 */ /* 0x001e280000002100 */
[----:B------:R-:W-:-:S04]  /*5060*/  LOP3.LUT R30, R30, 0x210, R31, 0x78, !PT ;  /* 0x000002101e1e7812 */ /* 0x000fc800078e781f */
[----:B------:R-:W-:-:S05]  /*5070*/  LOP3.LUT R30, R30, 0x60, RZ, 0x3c, !PT ;  /* 0x000000601e1e7812 */ /* 0x000fca00078e3cff */
[----:B------:R1:W-:Y:S04]  /*5080*/  STS.U16 [R30+UR6+0x20c00], R2 ;  /* 0x020c00021e007988 */ /* 0x0003e80008000406 */
[----:B------:R3:W-:Y:S01]  /*5090*/  STS.U16 [R30+UR6+0x21c00], R38 ;  /* 0x021c00261e007988 */ /* 0x0007e20008000406 */
[----:B------:R-:W-:Y:S06]  /*50a0*/  BAR.SYNC.DEFER_BLOCKING 0x0 ;  /* 0x0000000000007b1d */ /* 0x000fec0000010000 */
[----:B-1----:R-:W2:Y:S04]  /*50b0*/  LDL.64 R2, [R1+0x1f0] ;  /* 0x0001f00001027983 */ /* 0x002ea80000100a00 */
[----:B---3--:R-:W3:Y:S01]  /*50c0*/  LDL.64 R30, [R1+0x1e8] ;  /* 0x0001e800011e7983 */ /* 0x008ee20000100a00 */
[C---:B0-----:R-:W-:Y:S01]  /*50d0*/  LOP3.LUT R41, R45.reuse, 0x7, RZ, 0xc0, !PT ;  /* 0x000000072d297812 */ /* 0x041fe200078ec0ff */
[----:B------:R-:W-:-:S04]  /*50e0*/  IMAD.SHL.U32 R48, R45, 0x2, RZ ;  /* 0x000000022d307824 */ /* 0x000fc800078e00ff */
[----:B------:R-:W-:-:S05]  /*50f0*/  IMAD R41, R41, 0x210, RZ ;  /* 0x0000021029297824 */ /* 0x000fca00078e02ff */
[----:B------:R-:W-:Y:S01]  /*5100*/  LOP3.LUT R41, R41, 0x30, R48, 0x78, !PT ;  /* 0x0000003029297812 */ /* 0x000fe200078e7830 */
[----:B-----5:R-:W-:Y:S04]  /*5110*/  LDSM.16.MT88.4 R52, [R61] ;  /* 0x000000003d34783b */ /* 0x020fe80000004200 */
[----:B------:R-:W0:Y:S04]  /*5120*/  LDSM.16.M88.4 R44, [R41+UR6+0x20000] ;  /* 0x02000006292c783b */ /* 0x000e280008000200 */
[----:B------:R0:W1:Y:S04]  /*5130*/  LDSM.16.M88.4 R48, [R41+UR6+0x21000] ;  /* 0x021000062930783b */ /* 0x0000680008000200 */
[----:B------:R-:W4:Y:S04]  /*5140*/  LDSM.16.MT88.4 R36, [R61+0x2000] ;  /* 0x002000003d24783b */ /* 0x000f280000004200 */
[----:B------:R-:W-:Y:S01]  /*5150*/  LDSM.16.MT88.4 R56, [R61+0x4000] ;  /* 0x004000003d38783b */ /* 0x000fe20000004200 */
[C---:B0-----:R-:W-:Y:S08]  /*5160*/  HMMA.16816.F32 R40, R52.reuse, R44, RZ ;  /* 0x0000002c3428723c */ /* 0x041ff000000018ff */
[----:B-1----:R-:W-:Y:S01]  /*5170*/  HMMA.16816.F32 R52, R52, R48, RZ ;  /* 0x000000303434723c */ /* 0x002fe200000018ff */
[----:B------:R-:W2:Y:S11]  /*5180*/  LDL R49, [R1+0x238] ;  /* 0x0002380001317983 */ /* 0x000eb60000100800 */
[C---:B----4-:R-:W-:Y:S01]  /*5190*/  HMMA.16816.F32 R44, R36.reuse, R46, R40 ;  /* 0x0000002e242c723c */ /* 0x050fe20000001828 */
[----:B--2---:R0:W1:Y:S07]  /*51a0*/  LDSM.16.M88.4 R40, [R49+UR6+0x20000] ;  /* 0x020000063128783b */ /* 0x00406e0008000200 */
[----:B0-----:R-:W-:Y:S01]  /*51b0*/  HMMA.16816.F32 R48, R36, R50, R52 ;  /* 0x000000322430723c */ /* 0x001fe20000001834 */
[----:B------:R-:W2:Y:S04]  /*51c0*/  LDL R54, [R1+0x188] ;  /* 0x0001880001367983 */ /* 0x000ea80000100800 */
[----:B------:R-:W4:Y:S04]  /*51d0*/  LDL R55, [R1+0x238] ;  /* 0x0002380001377983 */ /* 0x000f280000100800 */
[----:B------:R-:W-:Y:S03]  /*51e0*/  LDSM.16.MT88.4 R36, [R61+0x6000] ;  /* 0x006000003d24783b */ /* 0x000fe60000004200 */
[----:B-1----:R-:W-:Y:S01]  /*51f0*/  HMMA.16816.F32 R44, R56, R40, R44 ;  /* 0x00000028382c723c */ /* 0x002fe2000000182c */
[----:B--2---:R-:W-:-:S02]  /*5200*/  IMAD.MOV.U32 R41, RZ, RZ, R54 ;  /* 0x000000ffff297224 */ /* 0x004fc400078e0036 */
[----:B----4-:R-:W0:Y:S05]  /*5210*/  LDSM.16.M88.4 R52, [R55+UR6+0x21000] ;  /* 0x021000063734783b */ /* 0x010e2a0008000200 */
[----:B0-----:R-:W-:-:S15]  /*5220*/  HMMA.16816.F32 R56, R56, R52, R48 ;  /* 0x000000343838723c */ /* 0x001fde0000001830 */
[----:B------:R-:W-:-:S05]  /*5230*/  NOP ;  /* 0x0000000000007918 */ /* 0x000fca0000000000 */
[C---:B------:R-:W-:Y:S01]  /*5240*/  HMMA.16816.F32 R52, R36.reuse, R54, R56 ;  /* 0x000000362434723c */ /* 0x040fe20000001838 */
[----:B------:R-:W2:Y:S04]  /*5250*/  LDL R58, [R1+0x238] ;  /* 0x00023800013a7983 */ /* 0x000ea80000100800 */
[----:B------:R-:W4:Y:S01]  /*5260*/  LDL R59, [R1+0x188] ;  /* 0x00018800013b7983 */ /* 0x000f220000100800 */
[----:B------:R-:W-:Y:S02]  /*5270*/  MOV R51, R41 ;  /* 0x0000002900337202 */ /* 0x000fe40000000f00 */
[----:B------:R-:W-:Y:S01]  /*5280*/  HMMA.16816.F32 R40, R36, R42, R44 ;  /* 0x0000002a2428723c */ /* 0x000fe2000000182c */
[----:B------:R-:W-:Y:S04]  /*5290*/  LDSM.16.MT88.4 R44, [R61+0x8000] ;  /* 0x008000003d2c783b */ /* 0x000fe80000004200 */
[----:B------:R-:W0:Y:S04]  /*52a0*/  LDSM.16.M88.4 R48, [R51+UR6+0x20080] ;  /* 0x020080063330783b */ /* 0x000e280008000200 */
[----:B------:R-:W-:Y:S11]  /*52b0*/  LDSM.16.MT88.4 R36, [R61+0xa000] ;  /* 0x00a000003d24783b */ /* 0x000ff60000004200 */
[----:B0-----:R-:W-:Y:S01]  /*52c0*/  HMMA.16816.F32 R40, R44, R48, R40 ;  /* 0x000000302c28723c */ /* 0x001fe20000001828 */
[----:B--2---:R-:W-:-:S02]  /*52d0*/  IMAD.MOV.U32 R49, RZ, RZ, R58 ;  /* 0x000000ffff317224 */ /* 0x004fc400078e003a */
[----:B----4-:R-:W0:Y:S05]  /*52e0*/  LDSM.16.M88.4 R56, [R59+UR6+0x21080] ;  /* 0x021080063b38783b */ /* 0x010e2a0008000200 */
[----:B0-----:R-:W-:Y:S01]  /*52f0*/  HMMA.16816.F32 R44, R44, R56, R52 ;  /* 0x000000382c2c723c */ /* 0x001fe20000001834 */
[----:B------:R-:W-:Y:S01]  /*5300*/  IMAD.MOV.U32 R57, RZ, RZ, R49 ;  /* 0x000000ffff397224 */ /* 0x000fe200078e0031 */
[----:B------:R-:W-:Y:S10]  /*5310*/  LDSM.16.MT88.4 R52, [R61+0xc000] ;  /* 0x00c000003d34783b */ /* 0x000ff40000004200 */
[C---:B------:R-:W-:Y:S01]  /*5320*/  HMMA.16816.F32 R48, R36.reuse, R50, R40 ;  /* 0x000000322430723c */ /* 0x040fe20000001828 */
[----:B------:R0:W-:Y:S07]  /*5330*/  LDSM.16.M88.4 R40, [R57+UR6+0x20080] ;  /* 0x020080063928783b */ /* 0x0001ee0008000200 */
[----:B0-----:R-:W-:Y:S01]  /*5340*/  HMMA.16816.F32 R56, R36, R58, R44 ;  /* 0x0000003a2438723c */ /* 0x001fe2000000182c */
[----:B------:R-:W2:Y:S04]  /*5350*/  LDL R47, [R1+0x238] ;  /* 0x00023800012f7983 */ /* 0x000ea80000100800 */
[----:B--2---:R-:W0:Y:S04]  /*5360*/  LDSM.16.M88.4 R36, [R47+UR6+0x21080] ;  /* 0x021080062f24783b */ /* 0x004e280008000200 */
[----:B------:R-:W1:Y:S11]  /*5370*/  LDSM.16.MT88.4 R44, [R61+0xe000] ;  /* 0x00e000003d2c783b */ /* 0x000e760000004200 */
[C---:B0-----:R-:W-:Y:S01]  /*5380*/  HMMA.16816.F32 R56, R52.reuse, R36, R56 ;  /* 0x000000243438723c */ /* 0x041fe20000001838 */
[----:B------:R-:W2:Y:S07]  /*5390*/  LDL R37, [R1+0x188] ;  /* 0x0001880001257983 */ /* 0x000eae0000100800 */
[----:B------:R-:W-:-:S12]  /*53a0*/  HMMA.16816.F32 R48, R52, R40, R48 ;  /* 0x000000283430723c */ /* 0x000fd80000001830 */
[C---:B-1----:R-:W-:Y:S08]  /*53b0*/  HMMA.16816.F32 R56, R44.reuse, R38, R56 ;  /* 0x000000262c38723c */ /* 0x042ff00000001838 */
[----:B------:R-:W-:Y:S01]  /*53c0*/  HMMA.16816.F32 R52, R44, R42, R48 ;  /* 0x0000002a2c34723c */ /* 0x000fe20000001830 */
[----:B------:R-:W-:Y:S04]  /*53d0*/  LDSM.16.MT88.4 R40, [R61+0x10000] ;  /* 0x010000003d28783b */ /* 0x000fe80000004200 */
[----:B------:R-:W-:Y:S04]  /*53e0*/  LDSM.16.MT88.4 R44, [R61+0x12000] ;  /* 0x012000003d2c783b */ /* 0x000fe80000004200 */
[----:B--2---:R-:W-:Y:S04]  /*53f0*/  LDSM.16.M88.4 R48, [R37+UR6+0x20100] ;  /* 0x020100062530783b */ /* 0x004fe80008000200 */
[----:B------:R-:W0:Y:S02]  /*5400*/  LDSM.16.M88.4 R36, [R37+UR6+0x21100] ;  /* 0x021100062524783b */ /* 0x000e240008000200 */
[C---:B0-----:R-:W-:Y:S02]  /*5410*/  HMMA.16816.F32 R56, R40.reuse, R36, R56 ;  /* 0x000000242838723c */ /* 0x041fe40000001838 */
[----:B------:R-:W2:Y:S06]  /*5420*/  LDL R37, [R1+0x238] ;  /* 0x0002380001257983 */ /* 0x000eac0000100800 */
[----:B------:R-:W-:Y:S01]  /*5430*/  HMMA.16816.F32 R52, R40, R48, R52 ;  /* 0x000000302834723c */ /* 0x000fe20000001834 */
[----:B------:R-:W-:Y:S11]  /*5440*/  LDSM.16.MT88.4 R40, [R61+0x14000] ;  /* 0x014000003d28783b */ /* 0x000ff60000004200 */
[C---:B------:R-:W-:Y:S08]  /*5450*/  HMMA.16816.F32 R56, R44.reuse, R38, R56 ;  /* 0x000000262c38723c */ /* 0x040ff00000001838 */
[----:B------:R-:W-:Y:S01]  /*5460*/  HMMA.16816.F32 R52, R44, R50, R52 ;  /* 0x000000322c34723c */ /* 0x000fe20000001834 */
[----:B------:R-:W-:Y:S04]  /*5470*/  LDSM.16.MT88.4 R44, [R61+0x16000] ;  /* 0x016000003d2c783b */ /* 0x000fe80000004200 */
[----:B--2---:R-:W-:Y:S04]  /*5480*/  LDSM.16.M88.4 R48, [R37+UR6+0x20100] ;  /* 0x020100062530783b */ /* 0x004fe80008000200 */
[----:B------:R-:W0:Y:S03]  /*5490*/  LDSM.16.M88.4 R36, [R37+UR6+0x21100] ;  /* 0x021100062524783b */ /* 0x000e260008000200 */
[C---:B0-----:R-:W-:Y:S01]  /*54a0*/  HMMA.16816.F32 R56, R40.reuse, R36, R56 ;  /* 0x000000242838723c */ /* 0x041fe20000001838 */
[----:B------:R-:W2:Y:S07]  /*54b0*/  LDL R37, [R1+0x188] ;  /* 0x0001880001257983 */ /* 0x000eae0000100800 */
[----:B------:R-:W-:Y:S01]  /*54c0*/  HMMA.16816.F32 R52, R40, R48, R52 ;  /* 0x000000302834723c */ /* 0x000fe20000001834 */
[----:B------:R-:W-:Y:S11]  /*54d0*/  LDSM.16.MT88.4 R40, [R61+0x18000] ;  /* 0x018000003d28783b */ /* 0x000ff60000004200 */
[C---:B------:R-:W-:Y:S08]  /*54e0*/  HMMA.16816.F32 R56, R44.reuse, R38, R56 ;  /* 0x000000262c38723c */ /* 0x040ff00000001838 */
[----:B------:R-:W-:Y:S01]  /*54f0*/  HMMA.16816.F32 R52, R44, R50, R52 ;  /* 0x000000322c34723c */ /* 0x000fe20000001834 */
[----:B------:R-:W-:Y:S04]  /*5500*/  LDSM.16.MT88.4 R44, [R61+0x1a000] ;  /* 0x01a000003d2c783b */ /* 0x000fe80000004200 */
[----:B--2---:R-:W0:Y:S04]  /*5510*/  LDSM.16.M88.4 R48, [R37+UR6+0x20180] ;  /* 0x020180062530783b */ /* 0x004e280008000200 */
[----:B------:R-:W1:Y:S11]  /*5520*/  LDSM.16.M88.4 R36, [R37+UR6+0x21180] ;  /* 0x021180062524783b */ /* 0x000e760008000200 */
[C---:B0-----:R-:W-:Y:S01]  /*5530*/  HMMA.16816.F32 R52, R40.reuse, R48, R52 ;  /* 0x000000302834723c */ /* 0x041fe20000001834 */
[----:B------:R-:W2:Y:S07]  /*5540*/  LDL.64 R48, [R1+0x1d0] ;  /* 0x0001d00001307983 */ /* 0x000eae0000100a00 */
[----:B-1----:R-:W-:Y:S01]  /*5550*/  HMMA.16816.F32 R56, R40, R36, R56 ;  /* 0x000000242838723c */ /* 0x002fe20000001838 */
[----:B------:R-:W-:Y:S11]  /*5560*/  LDSM.16.MT88.4 R40, [R61+0x1c000] ;  /* 0x01c000003d28783b */ /* 0x000ff60000004200 */
[C---:B------:R-:W-:Y:S01]  /*5570*/  HMMA.16816.F32 R52, R44.reuse, R50, R52 ;  /* 0x000000322c34723c */ /* 0x040fe20000001834 */
[----:B------:R-:W4:Y:S07]  /*5580*/  LDL.64 R50, [R1+0x1e0] ;  /* 0x0001e00001327983 */ /* 0x000f2e0000100a00 */
[----:B------:R-:W-:Y:S01]  /*5590*/  HMMA.16816.F32 R56, R44, R38, R56 ;  /* 0x000000262c38723c */ /* 0x000fe20000001838 */
[----:B------:R-:W2:Y:S04]  /*55a0*/  LDL R47, [R1+0x238] ;  /* 0x00023800012f7983 */ /* 0x000ea80000100800 */
[----:B--2---:R-:W0:Y:S04]  /*55b0*/  LDSM.16.M88.4 R36, [R47+UR6+0x20180] ;  /* 0x020180062f24783b */ /* 0x004e280008000200 */
[----:B------:R-:W1:Y:S03]  /*55c0*/  LDSM.16.M88.4 R44, [R47+UR6+0x21180] ;  /* 0x021180062f2c783b */ /* 0x000e660008000200 */
[C---:B0-----:R-:W-:Y:S08]  /*55d0*/  HMMA.16816.F32 R52, R40.reuse, R36, R52 ;  /* 0x000000242834723c */ /* 0x041ff00000001834 */
[----:B-1----:R-:W-:Y:S01]  /*55e0*/  HMMA.16816.F32 R56, R40, R44, R56 ;  /* 0x0000002c2838723c */ /* 0x002fe20000001838 */
[----:B------:R-:W2:Y:S04]  /*55f0*/  LDL.64 R44, [R1+0x1c0] ;  /* 0x0001c000012c7983 */ /* 0x000ea80000100a00 */
[----:B------:R-:W0:Y:S04]  /*5600*/  LDSM.16.MT88.4 R40, [R61+0x1e000] ;  /* 0x01e000003d28783b */ /* 0x000e280000004200 */
[----:B------:R1:W-:Y:S04]  /*5610*/  STL [R1+0x248], R61 ;  /* 0x0002483d01007387 */ /* 0x0003e80000100800 */
[----:B-1----:R-:W4:Y:S01]  /*5620*/  LDL.LU R61, [R1+0x180] ;  /* 0x00018000013d7983 */ /* 0x002f220000300800 */
[----:B------:R-:W-:-:S04]  /*5630*/  IMAD.WIDE R2, R0, 0x2, R2 ;  /* 0x0000000200027825 */ /* 0x000fc800078e0202 */
[----:B---3--:R-:W-:Y:S02]  /*5640*/  IMAD.WIDE R36, R0, 0x2, R30 ;  /* 0x0000000200247825 */ /* 0x008fe400078e021e */
[----:B------:R4:W3:Y:S04]  /*5650*/  LDG.E.U16 R30, desc[UR8][R2.64] ;  /* 0x00000008021e7981 */ /* 0x0008e8000c1e1500 */
[----:B------:R-:W2:Y:S04]  /*5660*/  LDG.E.U16 R31, desc[UR8][R36.64] ;  /* 0x00000008241f7981 */ /* 0x000ea8000c1e1500 */
[----:B------:R-:W2:Y:S04]  /*5670*/  LDL R36, [R1+0x19c] ;  /* 0x00019c0001247983 */ /* 0x000ea80000100800 */
[----:B------:R-:W2:Y:S01]  /*5680*/  LDL R37, [R1+0x244] ;  /* 0x0002440001257983 */ /* 0x000ea20000100800 */
[----:B----4-:R-:W-:-:S05]  /*5690*/  IMAD.WIDE R2, R61, 0x2, R50 ;  /* 0x000000023d027825 */ /* 0x010fca00078e0232 */
[----:B------:R1:W4:Y:S04]  /*56a0*/  LDG.E.U16 R51, desc[UR8][R2.64] ;  /* 0x0000000802337981 */ /* 0x000328000c1e1500 */
[----:B------:R-:W1:Y:S01]  /*56b0*/  LDL.64 R2, [R1+0x1d8] ;  /* 0x0001d80001027983 */ /* 0x000e620000100a00 */
[----:B0-----:R-:W-:Y:S03]  /*56c0*/  HMMA.16816.F32 R52, R40, R38, R52 ;  /* 0x000000262834723c */ /* 0x001fe60000001834 */
[----:B------:R-:W2:Y:S01]  /*56d0*/  LDL.64 R38, [R1+0x1b8] ;  /* 0x0001b80001267983 */ /* 0x000ea20000100a00 */
[----:B-1----:R-:W-:-:S05]  /*56e0*/  IMAD.WIDE R2, R61, 0x2, R2 ;  /* 0x000000023d027825 */ /* 0x002fca00078e0202 */
[----:B------:R0:W3:Y:S02]  /*56f0*/  LDG.E.U16 R50, desc[UR8][R2.64] ;  /* 0x0000000802327981 */ /* 0x0000e4000c1e1500 */
[----:B0-----:R-:W-:-:S05]  /*5700*/  IMAD.WIDE R2, R61, 0x2, R48 ;  /* 0x000000023d027825 */ /* 0x001fca00078e0230 */
[----:B------:R0:W3:Y:S04]  /*5710*/  LDG.E.U16 R49, desc[UR8][R2.64] ;  /* 0x0000000802317981 */ /* 0x0000e8000c1e1500 */
[----:B------:R-:W0:Y:S01]  /*5720*/  LDL.64 R2, [R1+0x1c8] ;  /* 0x0001c80001027983 */ /* 0x000e220000100a00 */
[----:B------:R-:W1:Y:S01]  /*5730*/  S2R R0, SR_TID.X ;  /* 0x0000000000007919 */ /* 0x000e620000002100 */
[----:B------:R-:W-:Y:S01]  /*5740*/  HMMA.16816.F32 R56, R40, R46, R56 ;  /* 0x0000002e2838723c */ /* 0x000fe20000001838 */
[----:B------:R-:W0:Y:S01]  /*5750*/  S2R R47, SR_TID.X ;  /* 0x00000000002f7919 */ /* 0x000e220000002100 */
[----:B------:R-:W3:Y:S01]  /*5760*/  LDL.LU R46, [R1+0x1a0] ;  /* 0x0001a000012e7983 */ /* 0x000ee20000300800 */
[----:B-1----:R-:W-:-:S04]  /*5770*/  LOP3.LUT R0, R0, 0x3, RZ, 0xc0, !PT ;  /* 0x0000000300007812 */ /* 0x002fc800078ec0ff */
[----:B------:R-:W-:-:S04]  /*5780*/  LEA R0, P0, R0, UR4, 0x1 ;  /* 0x0000000400007c11 */ /* 0x000fc8000f8008ff */
[C---:B--2---:R-:W-:Y:S02]  /*5790*/  ISETP.GE.U32.AND P4, PT, R0.reuse, R36, PT ;  /* 0x000000240000720c */ /* 0x044fe40003f86070 */
[----:B------:R-:W-:Y:S01]  /*57a0*/  ISETP.GT.U32.AND P2, PT, R0, R37, PT ;  /* 0x000000250000720c */ /* 0x000fe20003f44070 */
[----:B------:R-:W-:Y:S01]  /*57b0*/  FMUL R41, R52, UR10 ;  /* 0x0000000a34297c20 */ /* 0x000fe20008400000 */
[----:B------:R-:W-:Y:S01]  /*57c0*/  FMUL R40, R53, UR10 ;  /* 0x0000000a35287c20 */ /* 0x000fe20008400000 */
[----:B0-----:R-:W-:-:S05]  /*57d0*/  IMAD.WIDE R2, R61, 0x2, R2 ;  /* 0x000000023d027825 */ /* 0x001fca00078e0202 */
[----:B------:R0:W2:Y:S02]  /*57e0*/  LDG.E.U16 R48, desc[UR8][R2.64] ;  /* 0x0000000802307981 */ /* 0x0000a4000c1e1500 */
[----:B0-----:R-:W-:-:S05]  /*57f0*/  IMAD.WIDE R2, R61, 0x2, R44 ;  /* 0x000000023d027825 */ /* 0x001fca00078e022c */
[----:B------:R0:W2:Y:S02]  /*5800*/  LDG.E.U16 R45, desc[UR8][R2.64] ;  /* 0x00000008022d7981 */ /* 0x0000a4000c1e1500 */
[----:B0-----:R-:W-:-:S05]  /*5810*/  IMAD.WIDE R2, R61, 0x2, R38 ;  /* 0x000000023d027825 */ /* 0x001fca00078e0226 */
[----:B------:R0:W2:Y:S01]  /*5820*/  LDG.E.U16 R44, desc[UR8][R2.64] ;  /* 0x00000008022c7981 */ /* 0x0000a2000c1e1500 */
[----:B------:R-:W-:Y:S01]  /*5830*/  FMUL R39, R56, UR10 ;  /* 0x0000000a38277c20 */ /* 0x000fe20008400000 */
[----:B------:R-:W-:Y:S01]  /*5840*/  SHF.R.S32.HI R56, RZ, 0x6, R47 ;  /* 0x00000006ff387819 */ /* 0x000fe2000001142f */
[----:B------:R-:W-:-:S03]  /*5850*/  FMUL R38, R57, UR10 ;  /* 0x0000000a39267c20 */ /* 0x000fc60008400000 */
[----:B------:R-:W-:Y:S01]  /*5860*/  SGXT R56, R56, 0x1 ;  /* 0x000000013838781a */ /* 0x000fe20000000200 */
[----:B------:R-:W-:Y:S01]  /*5870*/  BAR.SYNC.DEFER_BLOCKING 0x0 ;  /* 0x0000000000007b1d */ /* 0x000fe20000010000 */
[----:B0-----:R-:W-:Y:S01]  /*5880*/  IADD3 R2, P1, PT, R0, 0x8, RZ ;  /* 0x0000000800027810 */ /* 0x001fe20007f3e0ff */
[----:B------:R-:W-:Y:S01]  /*5890*/  IMAD.X R3, RZ, RZ, UR5, P0 ;  /* 0x00000005ff037e24 */ /* 0x000fe200080e06ff */
[----:B------:R-:W-:Y:S02]  /*58a0*/  SHF.L.U32 R57, R47, 0x1, RZ ;  /* 0x000000012f397819 */ /* 0x000fe400000006ff */
[-C--:B------:R-:W-:Y:S01]  /*58b0*/  ISETP.GT.U32.AND P3, PT, R2, R36.reuse, PT ;  /* 0x000000240200720c */ /* 0x080fe20003f64070 */
[----:B------:R-:W-:Y:S01]  /*58c0*/  IMAD.X R2, RZ, RZ, R3, P1 ;  /* 0x000000ffff027224 */ /* 0x000fe200008e0603 */
[----:B------:R-:W-:Y:S02]  /*58d0*/  LOP3.LUT R56, R56, 0x90, RZ, 0xc0, !PT ;  /* 0x0000009038387812 */ /* 0x000fe400078ec0ff */
[----:B------:R-:W-:-:S02]  /*58e0*/  ISETP.GT.U32.AND P0, PT, R0, R36, PT ;  /* 0x000000240000720c */ /* 0x000fc40003f04070 */
[----:B------:R-:W-:Y:S02]  /*58f0*/  ISETP.GE.U32.AND P1, PT, R0, R37, PT ;  /* 0x000000250000720c */ /* 0x000fe40003f26070 */
[----:B------:R-:W-:Y:S02]  /*5900*/  ISETP.GT.U32.AND.EX P3, PT, R2, RZ, PT, P3 ;  /* 0x000000ff0200720c */ /* 0x000fe40003f64130 */
[----:B------:R-:W-:Y:S02]  /*5910*/  IADD3 R0, P5, PT, R0, 0x9, RZ ;  /* 0x0000000900007810 */ /* 0x000fe40007fbe0ff */
[----:B------:R-:W-:Y:S02]  /*5920*/  LOP3.LUT R56, R56, 0x37e, R57, 0x78, !PT ;  /* 0x0000037e38387812 */ /* 0x000fe400078e7839 */
[----:B------:R-:W-:Y:S01]  /*5930*/  ISETP.GT.U32.AND P6, PT, R0, R36, PT ;  /* 0x000000240000720c */ /* 0x000fe20003fc4070 */
[----:B------:R-:W-:Y:S01]  /*5940*/  IMAD.X R36, RZ, RZ, R3, P5 ;  /* 0x000000ffff247224 */ /* 0x000fe200028e0603 */
[----:B------:R-:W-:Y:S01]  /*5950*/  FSEL R39, R39, -INF , !P3 ;  /* 0xff80000027277808 */ /* 0x000fe20005800000 */
[----:B---3--:R0:W-:Y:S01]  /*5960*/  STS.U16 [R56+UR6+0x20000], R30 ;  /* 0x0200001e38007988 */ /* 0x0081e20008000406 */
[----:B------:R-:W-:-:S02]  /*5970*/  ISETP.GT.U32.AND.EX P0, PT, R3, RZ, PT, P0 ;  /* 0x000000ff0300720c */ /* 0x000fc40003f04100 */
[C---:B------:R-:W-:Y:S02]  /*5980*/  ISETP.GE.U32.AND.EX P4, PT, R3.reuse, RZ, PT, P4 ;  /* 0x000000ff0300720c */ /* 0x040fe40003f86140 */
[C---:B------:R-:W-:Y:S02]  /*5990*/  ISETP.GT.U32.AND.EX P2, PT, R3.reuse, RZ, PT, P2 ;  /* 0x000000ff0300720c */ /* 0x040fe40003f44120 */
[----:B------:R-:W-:Y:S01]  /*59a0*/  ISETP.GE.U32.AND.EX P3, PT, R3, RZ, PT, P1 ;  /* 0x000000ff0300720c */ /* 0x000fe20003f66110 */
[----:B------:R-:W-:Y:S01]  /*59b0*/  FMUL R3, R54, UR10 ;  /* 0x0000000a36037c20 */ /* 0x000fe20008400000 */
[----:B0-----:R-:W3:Y:S04]  /*59c0*/  LDL.LU R30, [R1+0x250] ;  /* 0x00025000011e7983 */ /* 0x001ee80000300800 */
[----:B------:R-:W2:Y:S01]  /*59d0*/  LDL.LU R54, [R1+0x1a4] ;  /* 0x0001a40001367983 */ /* 0x000ea20000300800 */
[----:B------:R-:W-:-:S02]  /*59e0*/  ISETP.GT.U32.AND.EX P5, PT, R36, RZ, PT, P6 ;  /* 0x000000ff2400720c */ /* 0x000fc40003fa4160 */
[----:B------:R-:W-:Y:S01]  /*59f0*/  FSEL R41, R41, -INF , !P0 ;  /* 0xff80000029297808 */ /* 0x000fe20004000000 */
[----:B------:R-:W-:Y:S01]  /*5a00*/  FMUL R42, R59, UR10 ;  /* 0x0000000a3b2a7c20 */ /* 0x000fe20008400000 */
[----:B------:R-:W-:Y:S01]  /*5a10*/  FSEL R40, R40, -INF , !P4 ;  /* 0xff80000028287808 */ /* 0x000fe20006000000 */
[----:B------:R-:W-:Y:S01]  /*5a20*/  STS.U16 [R56+UR6+0x20400], R31 ;  /* 0x0204001f38007988 */ /* 0x000fe20008000406 */
[----:B------:R-:W-:Y:S02]  /*5a30*/  FSEL R38, R38, -INF , !P5 ;  /* 0xff80000026267808 */ /* 0x000fe40006800000 */
[----:B------:R-:W-:Y:S01]  /*5a40*/  FMNMX3 R2, R41, R40, R39, !PT ;  /* 0x0000002829027276 */ /* 0x000fe20007800027 */
[----:B------:R-:W3:Y:S03]  /*5a50*/  LDL.LU R47, [R1+0x170] ;  /* 0x00017000012f7983 */ /* 0x000ee60000300800 */
[----:B------:R-:W-:-:S02]  /*5a60*/  FMNMX R2, R38, R2, !PT ;  /* 0x0000000226027209 */ /* 0x000fc40007800000 */
[----:B------:R-:W-:-:S03]  /*5a70*/  ISETP.GT.U32.AND P1, PT, R0, R37, PT ;  /* 0x000000250000720c */ /* 0x000fc60003f24070 */
[----:B------:R-:W0:Y:S01]  /*5a80*/  SHFL.BFLY PT, R43, R2, 0x2, 0x1f ;  /* 0x0c401f00022b7f89 */ /* 0x000e2200000e0000 */
[----:B------:R-:W-:Y:S01]  /*5a90*/  ISETP.GT.U32.AND.EX P1, PT, R36, RZ, PT, P1 ;  /* 0x000000ff2400720c */ /* 0x000fe20003f24110 */
[----:B------:R-:W-:Y:S01]  /*5aa0*/  FMUL R36, R58, UR10 ;  /* 0x0000000a3a247c20 */ /* 0x000fe20008400000 */
[----:B------:R-:W-:Y:S01]  /*5ab0*/  FMUL R37, R55, UR10 ;  /* 0x0000000a37257c20 */ /* 0x000fe20008400000 */
[----:B------:R-:W-:-:S03]  /*5ac0*/  FSEL R3, R3, -INF , !P2 ;  /* 0xff80000003037808 */ /* 0x000fc60005000000 */
[----:B------:R-:W-:Y:S02]  /*5ad0*/  FSEL R36, R36, -INF , !P0 ;  /* 0xff80000024247808 */ /* 0x000fe40004000000 */
[----:B------:R-:W-:Y:S02]  /*5ae0*/  FSEL R37, R37, -INF , !P3 ;  /* 0xff80000025257808 */ /* 0x000fe40005800000 */
[----:B------:R-:W-:Y:S02]  /*5af0*/  FSEL R42, R42, -INF , !P1 ;  /* 0xff8000002a2a7808 */ /* 0x000fe40004800000 */
[----:B------:R-:W-:-:S04]  /*5b00*/  FMNMX3 R0, R3, R37, R36, !PT ;  /* 0x0000002503007276 */ /* 0x000fc80007800024 */
[----:B------:R-:W-:Y:S02]  /*5b10*/  FMNMX R0, R42, R0, !PT ;  /* 0x000000002a007209 */ /* 0x000fe40007800000 */
[----:B0-----:R-:W-:-:S03]  /*5b20*/  FMNMX R2, R2, R43, !PT ;  /* 0x0000002b02027209 */ /* 0x001fc60007800000 */
[----:B------:R-:W0:Y:S04]  /*5b30*/  SHFL.BFLY PT, R43, R0, 0x2, 0x1f ;  /* 0x0c401f00002b7f89 */ /* 0x000e2800000e0000 */
[----:B------:R-:W1:Y:S01]  /*5b40*/  SHFL.BFLY PT, R53, R2, 0x1, 0x1f ;  /* 0x0c201f0002357f89 */ /* 0x000e6200000e0000 */
[----:B0-----:R-:W-:-:S05]  /*5b50*/  FMNMX R0, R0, R43, !PT ;  /* 0x0000002b00007209 */ /* 0x001fca0007800000 */
[----:B------:R-:W2:Y:S01]  /*5b60*/  SHFL.BFLY PT, R52, R0, 0x1, 0x1f ;  /* 0x0c201f0000347f89 */ /* 0x000ea200000e0000 */
[----:B-1----:R-:W-:-:S05]  /*5b70*/  FMNMX3 R53, R2, R53, R46, !PT ;  /* 0x0000003502357276 */ /* 0x002fca000780002e */
[----:B------:R-:W-:-:S04]  /*5b80*/  FADD R41, R41, -R53 ;  /* 0x8000003529297221 */ /* 0x000fc80000000000 */
[----:B------:R-:W-:Y:S01]  /*5b90*/  FMUL R41, R41, 1.4426950216293334961 ;  /* 0x3fb8aa3b29297820 */ /* 0x000fe20000400000 */
[----:B----4-:R0:W-:Y:S03]  /*5ba0*/  STS.U16 [R56+UR6+0x20800], R51 ;  /* 0x0208003338007988 */ /* 0x0101e60008000406 */
[----:B0-----:R0:W-:Y:S01]  /*5bb0*/  MUFU.EX2 R51, R41 ;  /* 0x0000002900337308 */ /* 0x0011e20000000800 */
[----:B--2---:R-:W-:Y:S01]  /*5bc0*/  FMNMX3 R52, R0, R52, R54, !PT ;  /* 0x0000003400347276 */ /* 0x004fe20007800036 */
[----:B------:R-:W-:Y:S02]  /*5bd0*/  FADD R0, -R53, R46 ;  /* 0x0000002e35007221 */ /* 0x000fe40000000100 */
[----:B------:R-:W2:Y:S04]  /*5be0*/  LDL.LU R46, [R1+0x174] ;  /* 0x00017400012e7983 */ /* 0x000ea80000300800 */
[----:B------:R-:W4:Y:S04]  /*5bf0*/  LDL.LU R43, [R1+0x178] ;  /* 0x00017800012b7983 */ /* 0x000f280000300800 */
[----:B0-----:R-:W4:Y:S04]  /*5c00*/  LDL.LU R41, [R1+0x17c] ;  /* 0x00017c0001297983 */ /* 0x001f280000300800 */
[----:B------:R-:W-:Y:S04]  /*5c10*/  STS.U16 [R56+UR6+0x20c00], R50 ;  /* 0x020c003238007988 */ /* 0x000fe80008000406 */
[----:B------:R-:W-:Y:S04]  /*5c20*/  STS.U16 [R56+UR6+0x21000], R49 ;  /* 0x0210003138007988 */ /* 0x000fe80008000406 */
[----:B------:R-:W-:Y:S04]  /*5c30*/  STS.U16 [R56+UR6+0x21400], R48 ;  /* 0x0214003038007988 */ /* 0x000fe80008000406 */
[----:B------:R-:W-:Y:S04]  /*5c40*/  STS.U16 [R56+UR6+0x21800], R45 ;  /* 0x0218002d38007988 */ /* 0x000fe80008000406 */
[----:B------:R0:W-:Y:S01]  /*5c50*/  STS.U16 [R56+UR6+0x21c00], R44 ;  /* 0x021c002c38007988 */ /* 0x0001e20008000406 */
[--C-:B------:R-:W-:Y:S01]  /*5c60*/  FADD R2, R39, -R53.reuse ;  /* 0x8000003527027221 */ /* 0x100fe20000000000 */
[----:B------:R-:W-:-:S03]  /*5c70*/  FADD R38, R38, -R53 ;  /* 0x8000003526267221 */ /* 0x000fc60000000000 */
[----:B------:R-:W-:Y:S01]  /*5c80*/  FMUL R2, R2, 1.4426950216293334961 ;  /* 0x3fb8aa3b02027820 */ /* 0x000fe20000400000 */
[----:B------:R-:W-:-:S03]  /*5c90*/  FADD R40, R40, -R53 ;  /* 0x8000003528287221 */ /* 0x000fc60000000000 */
[----:B------:R1:W-:Y:S01]  /*5ca0*/  MUFU.EX2 R31, R2 ;  /* 0x00000002001f7308 */ /* 0x0003e20000000800 */
[----:B------:R-:W-:Y:S01]  /*5cb0*/  FMUL R0, R0, 1.4426950216293334961 ;  /* 0x3fb8aa3b00007820 */ /* 0x000fe20000400000 */
[----:B------:R-:W-:Y:S01]  /*5cc0*/  FMUL R40, R40, 1.4426950216293334961 ;  /* 0x3fb8aa3b28287820 */ /* 0x000fe20000400000 */
[--C-:B------:R-:W-:Y:S01]  /*5cd0*/  FADD R3, R3, -R52.reuse ;  /* 0x8000003403037221 */ /* 0x100fe20000000000 */
[----:B------:R-:W-:Y:S01]  /*5ce0*/  FADD R36, R36, -R52 ;  /* 0x8000003424247221 */ /* 0x000fe20000000000 */
[----:B-1----:R-:W-:-:S03]  /*5cf0*/  FMUL R2, R38, 1.4426950216293334961 ;  /* 0x3fb8aa3b26027820 */ /* 0x002fc60000400000 */
[----:B------:R1:W-:Y:S01]  /*5d00*/  MUFU.EX2 R58, R40 ;  /* 0x00000028003a7308 */ /* 0x0003e20000000800 */
[----:B------:R-:W-:-:S07]  /*5d10*/  FMUL R3, R3, 1.4426950216293334961 ;  /* 0x3fb8aa3b03037820 */ /* 0x000fce0000400000 */
[----:B------:R-:W-:Y:S01]  /*5d20*/  MUFU.EX2 R59, R2 ;  /* 0x00000002003b7308 */ /* 0x000fe20000000800 */
[----:B-1----:R-:W-:-:S07]  /*5d30*/  FMUL R40, R36, 1.4426950216293334961 ;  /* 0x3fb8aa3b24287820 */ /* 0x002fce0000400000 */
[----:B------:R1:W3:Y:S02]  /*5d40*/  MUFU.EX2 R2, R0 ;  /* 0x0000000000027308 */ /* 0x0002e40000000800 */
[----:B-1----:R-:W-:Y:S01]  /*5d50*/  FADD R0, R37, -R52 ;  /* 0x8000003425007221 */ /* 0x002fe20000000000 */
[----:B------:R-:W-:Y:S03]  /*5d60*/  BAR.SYNC.DEFER_BLOCKING 0x0 ;  /* 0x0000000000007b1d */ /* 0x000fe60000010000 */
[----:B------:R-:W-:-:S03]  /*5d70*/  FMUL R0, R0, 1.4426950216293334961 ;  /* 0x3fb8aa3b00007820 */ /* 0x000fc60000400000 */
[----:B------:R1:W-:Y:S02]  /*5d80*/  MUFU.EX2 R55, R3 ;  /* 0x0000000300377308 */ /* 0x0003e40000000800 */
[----:B-1----:R-:W-:-:S06]  /*5d90*/  FADD R3, -R52, R54 ;  /* 0x0000003634037221 */ /* 0x002fcc0000000100 */
[----:B------:R1:W-:Y:S01]  /*5da0*/  MUFU.EX2 R54, R0 ;  /* 0x0000000000367308 */ /* 0x0003e20000000800 */
[----:B------:R-:W2:Y:S01]  /*5db0*/  LDSM.16.M88.4 R36, [R60+0x20000] ;  /* 0x020000003c24783b */ /* 0x000ea20000000200 */
[----:B-1----:R-:W-:Y:S01]  /*5dc0*/  FMUL R0, R3, 1.4426950216293334961 ;  /* 0x3fb8aa3b03007820 */ /* 0x002fe20000400000 */
[----:B------:R-:W-:-:S04]  /*5dd0*/  FADD R3, R42, -R52 ;  /* 0x800000342a037221 */ /* 0x000fc80000000000 */
[----:B------:R-:W-:Y:S01]  /*5de0*/  FMUL R3, R3, 1.4426950216293334961 ;  /* 0x3fb8aa3b03037820 */ /* 0x000fe20000400000 */
[----:B------:R-:W4:Y:S08]  /*5df0*/  MUFU.EX2 R0, R0 ;  /* 0x0000000000007308 */ /* 0x000f300000000800 */
[----:B------:R-:W-:Y:S08]  /*5e00*/  MUFU.EX2 R57, R40 ;  /* 0x0000002800397308 */ /* 0x000ff00000000800 */
[----:B0-----:R0:W1:Y:S01]  /*5e10*/  MUFU.EX2 R56, R3 ;  /* 0x0000000300387308 */ /* 0x0010620000000800 */
[----:B---3--:R-:W-:Y:S01]  /*5e20*/  FMUL R48, R2, R47 ;  /* 0x0000002f02307220 */ /* 0x008fe20000400000 */
[----:B------:R-:W-:Y:S01]  /*5e30*/  F2FP.F16.F32.PACK_AB R42, R59, R31 ;  /* 0x0000001f3b2a723e */ /* 0x000fe200000000ff */
[----:B0-----:R-:W-:-:S05]  /*5e40*/  IMAD.MOV.U32 R3, RZ, RZ, R51 ;  /* 0x000000ffff037224 */ /* 0x001fca00078e0033 */
[----:B------:R-:W-:Y:S01]  /*5e50*/  F2FP.F16.F32.PACK_AB R40, R58, R3 ;  /* 0x000000033a28723e */ /* 0x000fe200000000ff */
[----:B--2---:R-:W-:Y:S02]  /*5e60*/  FMUL R49, R2, R46 ;  /* 0x0000002e02317220 */ /* 0x004fe40000400000 */
[----:B------:R-:W0:Y:S01]  /*5e70*/  LDSM.16.M88.4 R44, [R60+0x20200] ;  /* 0x020200003c2c783b */ /* 0x000e220000000200 */
[----:B----4-:R-:W-:Y:S01]  /*5e80*/  FMUL R50, R0, R43 ;  /* 0x0000002b00327220 */ /* 0x010fe20000400000 */
[----:B-1----:R-:W-:Y:S01]  /*5e90*/  F2FP.F16.F32.PACK_AB R43, R56, R57 ;  /* 0x00000039382b723e */ /* 0x002fe200000000ff */
[----:B------:R-:W-:Y:S01]  /*5ea0*/  FMUL R51, R0, R41 ;  /* 0x0000002900337220 */ /* 0x000fe20000400000 */
[----:B------:R-:W-:-:S07]  /*5eb0*/  F2FP.F16.F32.PACK_AB R41, R54, R55 ;  /* 0x000000373629723e */ /* 0x000fce00000000ff */
[----:B------:R-:W-:-:S15]  /*5ec0*/  HMMA.16816.F32 R48, R40, R36, R48 ;  /* 0x000000242830723c */ /* 0x000fde0000001830 */
[----:B------:R-:W-:-:S04]  /*5ed0*/  NOP ;  /* 0x0000000000007918 */ /* 0x000fc80000000000 */
[----:B------:R1:W-:Y:S04]  /*5ee0*/  STL.64 [R1+0x170], R48 ;  /* 0x0001703001007387 */ /* 0x0003e80000100a00 */
[----:B------:R2:W-:Y:S04]  /*5ef0*/  STL.64 [R1+0x178], R50 ;  /* 0x0001783201007387 */ /* 0x0005e80000100a00 */
[----:B-1----:R-:W3:Y:S04]  /*5f00*/  LDL.LU R48, [R1+0x160] ;  /* 0x0001600001307983 */ /* 0x002ee80000300800 */
[----:B------:R-:W4:Y:S04]  /*5f10*/  LDL.LU R49, [R1+0x164] ;  /* 0x0001640001317983 */ /* 0x000f280000300800 */
[----:B--2---:R-:W2:Y:S04]  /*5f20*/  LDL.LU R50, [R1+0x168] ;  /* 0x0001680001327983 */ /* 0x004ea80000300800 */
[----:B------:R-:W2:Y:S04]  /*5f30*/  LDL.LU R51, [R1+0x16c] ;  /* 0x00016c0001337983 */ /* 0x000ea80000300800 */
[----:B------:R-:W2:Y:S04]  /*5f40*/  LDL.LU R36, [R1+0x150] ;  /* 0x0001500001247983 */ /* 0x000ea80000300800 */
[----:B------:R-:W2:Y:S01]  /*5f50*/  LDL.LU R37, [R1+0x154] ;  /* 0x0001540001257983 */ /* 0x000ea20000300800 */
[C---:B---3--:R-:W-:Y:S01]  /*5f60*/  FMUL R48, R2.reuse, R48 ;  /* 0x0000003002307220 */ /* 0x048fe20000400000 */
[----:B----4-:R-:W-:Y:S01]  /*5f70*/  FMUL R49, R2, R49 ;  /* 0x0000003102317220 */ /* 0x010fe20000400000 */
[C---:B--2---:R-:W-:Y:S01]  /*5f80*/  FMUL R50, R0.reuse, R50 ;  /* 0x0000003200327220 */ /* 0x044fe20000400000 */
[----:B------:R-:W-:-:S07]  /*5f90*/  FMUL R51, R0, R51 ;  /* 0x0000003300337220 */ /* 0x000fce0000400000 */
[----:B------:R-:W-:Y:S01]  /*5fa0*/  HMMA.16816.F32 R48, R40, R38, R48 ;  /* 0x000000262830723c */ /* 0x000fe20000001830 */
[----:B------:R-:W2:Y:S04]  /*5fb0*/  LDL.LU R38, [R1+0x158] ;  /* 0x0001580001267983 */ /* 0x000ea80000300800 */
[----:B------:R-:W3:-:S14]  /*5fc0*/  LDL.LU R39, [R1+0x15c] ;  /* 0x00015c0001277983 */ /* 0x000edc0000300800 */
[----:B------:R1:W-:Y:S04]  /*5fd0*/  STL.64 [R1+0x160], R48 ;  /* 0x0001603001007387 */ /* 0x0003e80000100a00 */
[----:B------:R4:W-:Y:S04]  /*5fe0*/  STL.64 [R1+0x168], R50 ;  /* 0x0001683201007387 */ /* 0x0009e80000100a00 */
[----:B-1----:R-:W3:Y:S04]  /*5ff0*/  LDL.LU R48, [R1+0x140] ;  /* 0x0001400001307983 */ /* 0x002ee80000300800 */
[----:B------:R-:W3:Y:S04]  /*6000*/  LDL.LU R49, [R1+0x144] ;  /* 0x0001440001317983 */ /* 0x000ee80000300800 */
[----:B----4-:R-:W4:Y:S04]  /*6010*/  LDL.LU R50, [R1+0x148] ;  /* 0x0001480001327983 */ /* 0x010f280000300800 */
[----:B------:R-:W4:Y:S01]  /*6020*/  LDL.LU R51, [R1+0x14c] ;  /* 0x00014c0001337983 */ /* 0x000f220000300800 */
[C---:B------:R-:W-:Y:S01]  /*6030*/  FMUL R36, R2.reuse, R36 ;  /* 0x0000002402247220 */ /* 0x040fe20000400000 */
[----:B------:R-:W-:Y:S01]  /*6040*/  FMUL R37, R2, R37 ;  /* 0x0000002502257220 */ /* 0x000fe20000400000 */
[C---:B--2---:R-:W-:Y:S01]  /*6050*/  FMUL R38, R0.reuse, R38 ;  /* 0x0000002600267220 */ /* 0x044fe20000400000 */
[----:B---3--:R-:W-:-:S07]  /*6060*/  FMUL R39, R0, R39 ;  /* 0x0000002700277220 */ /* 0x008fce0000400000 */
[----:B0-----:R-:W-:Y:S01]  /*6070*/  HMMA.16816.F32 R36, R40, R44, R36 ;  /* 0x0000002c2824723c */ /* 0x001fe20000001824 */
[C---:B------:R-:W-:Y:S01]  /*6080*/  FMUL R48, R2.reuse, R48 ;  /* 0x0000003002307220 */ /* 0x040fe20000400000 */
[----:B------:R-:W-:Y:S01]  /*6090*/  FMUL R49, R2, R49 ;  /* 0x0000003102317220 */ /* 0x000fe20000400000 */
[C---:B----4-:R-:W-:Y:S01]  /*60a0*/  FMUL R50, R0.reuse, R50 ;  /* 0x0000003200327220 */ /* 0x050fe20000400000 */
[----:B------:R-:W-:-:S07]  /*60b0*/  FMUL R51, R0, R51 ;  /* 0x0000003300337220 */ /* 0x000fce0000400000 */
[----:B------:R-:W-:Y:S08]  /*60c0*/  HMMA.16816.F32 R44, R40, R46, R48 ;  /* 0x0000002e282c723c */ /* 0x000ff00000001830 */
[----:B------:R-:W-:Y:S04]  /*60d0*/  STL.64 [R1+0x150], R36 ;  /* 0x0001502401007387 */ /* 0x000fe80000100a00 */
[----:B------:R-:W-:Y:S04]  /*60e0*/  STL.64 [R1+0x158], R38 ;  /* 0x0001582601007387 */ /* 0x000fe80000100a00 */
[----:B------:R-:W2:Y:S04]  /*60f0*/  LDL.LU R48, [R1+0x130] ;  /* 0x0001300001307983 */ /* 0x000ea80000300800 */
[----:B------:R-:W3:Y:S04]  /*6100*/  LDL.LU R49, [R1+0x134] ;  /* 0x0001340001317983 */ /* 0x000ee80000300800 */
[----:B------:R-:W0:Y:S04]  /*6110*/  LDSM.16.M88.4 R36, [R60+0x20400] ;  /* 0x020400003c24783b */ /* 0x000e280000000200 */
[----:B------:R-:W-:Y:S04]  /*6120*/  STL.64 [R1+0x140], R44 ;  /* 0x0001402c01007387 */ /* 0x000fe80000100a00 */
[----:B------:R-:W-:Y:S04]  /*6130*/  STL.64 [R1+0x148], R46 ;  /* 0x0001482e01007387 */ /* 0x000fe80000100a00 */
[----:B------:R-:W4:Y:S04]  /*6140*/  LDL.LU R50, [R1+0x138] ;  /* 0x0001380001327983 */ /* 0x000f280000300800 */
[----:B------:R-:W4:Y:S04]  /*6150*/  LDL.LU R51, [R1+0x13c] ;  /* 0x00013c0001337983 */ /* 0x000f280000300800 */
[----:B------:R-:W1:Y:S01]  /*6160*/  LDSM.16.M88.4 R44, [R60+0x20600] ;  /* 0x020600003c2c783b */ /* 0x000e620000000200 */
[C---:B--2---:R-:W-:Y:S01]  /*6170*/  FMUL R48, R2.reuse, R48 ;  /* 0x0000003002307220 */ /* 0x044fe20000400000 */
[----:B---3--:R-:W-:Y:S01]  /*6180*/  FMUL R49, R2, R49 ;  /* 0x0000003102317220 */ /* 0x008fe20000400000 */
[C---:B----4-:R-:W-:Y:S01]  /*6190*/  FMUL R50, R0.reuse, R50 ;  /* 0x0000003200327220 */ /* 0x050fe20000400000 */
[----:B------:R-:W-:-:S07]  /*61a0*/  FMUL R51, R0, R51 ;  /* 0x0000003300337220 */ /* 0x000fce0000400000 */
[----:B0-----:R-:W-:-:S15]  /*61b0*/  HMMA.16816.F32 R48, R40, R36, R48 ;  /* 0x000000242830723c */ /* 0x001fde0000001830 */
[----:B------:R-:W-:-:S04]  /*61c0*/  NOP ;  /* 0x0000000000007918 */ /* 0x000fc80000000000 */
[----:B------:R0:W-:Y:S04]  /*61d0*/  STL.64 [R1+0x130], R48 ;  /* 0x0001303001007387 */ /* 0x0001e80000100a00 */
[----:B------:R2:W-:Y:S04]  /*61e0*/  STL.64 [R1+0x138], R50 ;  /* 0x0001383201007387 */ /* 0x0005e80000100a00 */
[----:B0-----:R-:W3:Y:S04]  /*61f0*/  LDL.LU R48, [R1+0x120] ;  /* 0x0001200001307983 */ /* 0x001ee80000300800 */
        /* <DEDUP_REMOVED lines=14> */
[----:B0-----:R-:W3:Y:S04]  /*62e0*/  LDL.LU R48, [R1+0x100] ;  /* 0x0001000001307983 */ /* 0x001ee80000300800 */
[----:B------:R-:W3:Y:S04]  /*62f0*/  LDL.LU R49, [R1+0x104] ;  /* 0x0001040001317983 */ /* 0x000ee80000300800 */
[----:B----4-:R-:W4:Y:S04]  /*6300*/  LDL.LU R50, [R1+0x108] ;  /* 0x0001080001327983 */ /* 0x010f280000300800 */
[----:B------:R-:W4:Y:S01]  /*6310*/  LDL.LU R51, [R1+0x10c] ;  /* 0x00010c0001337983 */ /* 0x000f220000300800 */
[C---:B------:R-:W-:Y:S01]  /*6320*/  FMUL R36, R2.reuse, R36 ;  /* 0x0000002402247220 */ /* 0x040fe20000400000 */
[----:B------:R-:W-:Y:S01]  /*6330*/  FMUL R37, R2, R37 ;  /* 0x0000002502257220 */ /* 0x000fe20000400000 */
[C---:B--2---:R-:W-:Y:S01]  /*6340*/  FMUL R38, R0.reuse, R38 ;  /* 0x0000002600267220 */ /* 0x044fe20000400000 */
[----:B---3--:R-:W-:-:S07]  /*6350*/  FMUL R39, R0, R39 ;  /* 0x0000002700277220 */ /* 0x008fce0000400000 */
[----:B-1----:R-:W-:Y:S01]  /*6360*/  HMMA.16816.F32 R36, R40, R44, R36 ;  /* 0x0000002c2824723c */ /* 0x002fe20000001824 */
        /* <DEDUP_REMOVED lines=179> */
[----:B0-----:R-:W3:Y:S04]  /*6ea0*/  LDL.LU R48, [R1] ;  /* 0x0000000001307983 */ /* 0x001ee80000300800 */
[----:B------:R-:W3:Y:S04]  /*6eb0*/  LDL.LU R49, [R1+0x4] ;  /* 0x0000040001317983 */ /* 0x000ee80000300800 */
[----:B----4-:R-:W4:Y:S04]  /*6ec0*/  LDL.LU R50, [R1+0x8] ;  /* 0x0000080001327983 */ /* 0x010f280000300800 */
[----:B------:R-:W4:Y:S01]  /*6ed0*/  LDL.LU R51, [R1+0xc] ;  /* 0x00000c0001337983 */ /* 0x000f220000300800 */
[C---:B------:R-:W-:Y:S01]  /*6ee0*/  FMUL R36, R2.reuse, R36 ;  /* 0x0000002402247220 */ /* 0x040fe20000400000 */
[----:B------:R-:W-:Y:S01]  /*6ef0*/  FMUL R37, R2, R37 ;  /* 0x0000002502257220 */ /* 0x000fe20000400000 */
[----:B------:R-:W-:-:S04]  /*6f00*/  FADD R3, R3, R58 ;  /* 0x0000003a03037221 */ /* 0x000fc80000000000 */
[----:B------:R-:W-:Y:S01]  /*6f10*/  FADD R3, R31, R3 ;  /* 0x000000031f037221 */ /* 0x000fe20000000000 */
[C---:B------:R-:W-:Y:S01]  /*6f20*/  FMUL R4, R2.reuse, R4 ;  /* 0x0000000402047220 */ /* 0x040fe20000400000 */
[----:B------:R-:W-:Y:S01]  /*6f30*/  FMUL R5, R2, R5 ;  /* 0x0000000502057220 */ /* 0x000fe20000400000 */
[C---:B------:R-:W-:Y:S01]  /*6f40*/  FMUL R6, R0.reuse, R6 ;  /* 0x0000000600067220 */ /* 0x040fe20000400000 */
[----:B------:R-:W-:Y:S01]  /*6f50*/  FMUL R7, R0, R7 ;  /* 0x0000000700077220 */ /* 0x000fe20000400000 */
[C---:B------:R-:W-:Y:S01]  /*6f60*/  FMUL R8, R2.reuse, R8 ;  /* 0x0000000802087220 */ /* 0x040fe20000400000 */
[----:B------:R-:W-:Y:S01]  /*6f70*/  FMUL R9, R2, R9 ;  /* 0x0000000902097220 */ /* 0x000fe20000400000 */
[C---:B------:R-:W-:Y:S01]  /*6f80*/  FMUL R10, R0.reuse, R10 ;  /* 0x0000000a000a7220 */ /* 0x040fe20000400000 */
[C---:B------:R-:W-:Y:S01]  /*6f90*/  FMUL R11, R0.reuse, R11 ;  /* 0x0000000b000b7220 */ /* 0x040fe20000400000 */
        /* <DEDUP_REMOVED lines=10> */
[----:B------:R-:W0:Y:S01]  /*7040*/  LDSM.16.M88.4 R36, [R60+0x21800] ;  /* 0x021800003c24783b */ /* 0x000e220000000200 */
[C---:B------:R-:W-:Y:S01]  /*7050*/  FMUL R24, R2.reuse, R24 ;  /* 0x0000001802187220 */ /* 0x040fe20000400000 */
[----:B------:R-:W-:Y:S01]  /*7060*/  FMUL R25, R2, R25 ;  /* 0x0000001902197220 */ /* 0x000fe20000400000 */
[C---:B------:R-:W-:Y:S01]  /*7070*/  FMUL R26, R0.reuse, R26 ;  /* 0x0000001a001a7220 */ /* 0x040fe20000400000 */
[----:B------:R-:W-:Y:S01]  /*7080*/  FMUL R27, R0, R27 ;  /* 0x0000001b001b7220 */ /* 0x000fe20000400000 */
[----:B------:R-:W-:Y:S01]  /*7090*/  FADD R3, R59, R3 ;  /* 0x000000033b037221 */ /* 0x000fe20000000000 */
[----:B------:R-:W-:Y:S04]  /*70a0*/  LDSM.16.M88.4 R44, [R60+0x21a00] ;  /* 0x021a00003c2c783b */ /* 0x000fe80000000200 */
[----:B------:R1:W-:Y:S04]  /*70b0*/  STL.64 [R1], R48 ;  /* 0x0000003001007387 */ /* 0x0003e80000100a00 */
[----:B------:R2:W-:Y:S04]  /*70c0*/  STL.64 [R1+0x8], R50 ;  /* 0x0000083201007387 */ /* 0x0005e80000100a00 */
[----:B------:R-:W3:Y:S01]  /*70d0*/  LDL.LU R31, [R1+0x24c] ;  /* 0x00024c00011f7983 */ /* 0x000ee20000300800 */
[----:B-1----:R-:W-:-:S03]  /*70e0*/  FADD R48, R55, R54 ;  /* 0x0000003637307221 */ /* 0x002fc60000000000 */
[----:B------:R-:W4:Y:S04]  /*70f0*/  LDL.LU R55, [R1+0x1a8] ;  /* 0x0001a80001377983 */ /* 0x000f280000300800 */
[----:B------:R-:W3:Y:S04]  /*7100*/  LDL.LU R54, [R1+0x1b0] ;  /* 0x0001b00001367983 */ /* 0x000ee80000300800 */
[----:B--2---:R-:W2:Y:S04]  /*7110*/  LDL R50, [R1+0x23c] ;  /* 0x00023c0001327983 */ /* 0x004ea80000100800 */
[----:B------:R-:W2:Y:S04]  /*7120*/  LDL R49, [R1+0x1ac] ;  /* 0x0001ac0001317983 */ /* 0x000ea80000100800 */
[----:B------:R-:W2:Y:S01]  /*7130*/  LDL.LU R51, [R1+0x184] ;  /* 0x0001840001337983 */ /* 0x000ea20000300800 */
[C---:B0-----:R-:W-:Y:S08]  /*7140*/  HMMA.16816.F32 R4, R40.reuse, R36, R4 ;  /* 0x000000242804723c */ /* 0x041ff00000001804 */
[----:B------:R-:W-:Y:S01]  /*7150*/  HMMA.16816.F32 R8, R40, R38, R8 ;  /* 0x000000262808723c */ /* 0x000fe20000001808 */
[----:B------:R-:W0:Y:S01]  /*7160*/  LDSM.16.M88.4 R36, [R60+0x21c00] ;  /* 0x021c00003c24783b */ /* 0x000e220000000200 */
[----:B------:R-:W-:-:S04]  /*7170*/  FADD R48, R57, R48 ;  /* 0x0000003039307221 */ /* 0x000fc80000000000 */
[----:B------:R-:W-:Y:S01]  /*7180*/  FADD R48, R56, R48 ;  /* 0x0000003038307221 */ /* 0x000fe20000000000 */
[C---:B------:R-:W-:Y:S01]  /*7190*/  FMUL R32, R2.reuse, R32 ;  /* 0x0000002002207220 */ /* 0x040fe20000400000 */
[----:B------:R-:W-:Y:S01]  /*71a0*/  FMUL R33, R2, R33 ;  /* 0x0000002102217220 */ /* 0x000fe20000400000 */
[C---:B------:R-:W-:Y:S01]  /*71b0*/  FMUL R34, R0.reuse, R34 ;  /* 0x0000002200227220 */ /* 0x040fe20000400000 */
[----:B------:R-:W-:Y:S01]  /*71c0*/  FMUL R35, R0, R35 ;  /* 0x0000002300237220 */ /* 0x000fe20000400000 */
[----:B------:R-:W1:Y:S01]  /*71d0*/  S2R R58, SR_CTAID.X ;  /* 0x00000000003a7919 */ /* 0x000e620000002500 */
[C---:B0-----:R-:W-:Y:S01]  /*71e0*/  HMMA.16816.F32 R24, R40.reuse, R36, R24 ;  /* 0x000000242818723c */ /* 0x041fe20000001818 */
[----:B------:R-:W0:Y:S04]  /*71f0*/  SHFL.BFLY PT, R36, R3, 0x2, 0x1f ;  /* 0x0c401f0003247f89 */ /* 0x000e2800000e0000 */
[----:B------:R-:W1:Y:S03]  /*7200*/  SHFL.BFLY PT, R37, R48, 0x2, 0x1f ;  /* 0x0c401f0030257f89 */ /* 0x000e6600000e0000 */
[----:B------:R-:W-:Y:S01]  /*7210*/  HMMA.16816.F32 R32, R40, R38, R32 ;  /* 0x000000262820723c */ /* 0x000fe20000001820 */
[C---:B------:R-:W-:Y:S01]  /*7220*/  FMUL R12, R2.reuse, R12 ;  /* 0x0000000c020c7220 */ /* 0x040fe20000400000 */
[----:B------:R-:W-:Y:S01]  /*7230*/  FMUL R13, R2, R13 ;  /* 0x0000000d020d7220 */ /* 0x000fe20000400000 */
[C---:B------:R-:W-:Y:S01]  /*7240*/  FMUL R14, R0.reuse, R14 ;  /* 0x0000000e000e7220 */ /* 0x040fe20000400000 */
[----:B------:R-:W-:Y:S01]  /*7250*/  FMUL R15, R0, R15 ;  /* 0x0000000f000f7220 */ /* 0x000fe20000400000 */
[----:B------:R-:W-:Y:S01]  /*7260*/  FMUL R16, R2, R16 ;  /* 0x0000001002107220 */ /* 0x000fe20000400000 */
[----:B0-----:R-:W-:Y:S01]  /*7270*/  FADD R36, R3, R36 ;  /* 0x0000002403247221 */ /* 0x001fe20000000000 */
[----:B-1----:R-:W-:-:S04]  /*7280*/  FADD R3, R48, R37 ;  /* 0x0000002530037221 */ /* 0x002fc80000000000 */
[----:B------:R-:W0:Y:S04]  /*7290*/  SHFL.BFLY PT, R38, R36, 0x1, 0x1f ;  /* 0x0c201f0024267f89 */ /* 0x000e2800000e0000 */
[----:B------:R-:W1:Y:S01]  /*72a0*/  SHFL.BFLY PT, R39, R3, 0x1, 0x1f ;  /* 0x0c201f0003277f89 */ /* 0x000e6200000e0000 */
[----:B------:R-:W-:Y:S01]  /*72b0*/  FMUL R17, R2, R17 ;  /* 0x0000001102117220 */ /* 0x000fe20000400000 */
[C---:B------:R-:W-:Y:S01]  /*72c0*/  FMUL R18, R0.reuse, R18 ;  /* 0x0000001200127220 */ /* 0x040fe20000400000 */
[----:B------:R-:W-:Y:S01]  /*72d0*/  FMUL R19, R0, R19 ;  /* 0x0000001300137220 */ /* 0x000fe20000400000 */
[C---:B------:R-:W-:Y:S08]  /*72e0*/  HMMA.16816.F32 R12, R40.reuse, R44, R12 ;  /* 0x0000002c280c723c */ /* 0x040ff0000000180c */
[----:B------:R-:W-:Y:S01]  /*72f0*/  HMMA.16816.F32 R16, R40, R46, R16 ;  /* 0x0000002e2810723c */ /* 0x000fe20000001810 */
[----:B------:R-:W1:Y:S01]  /*7300*/  LDSM.16.M88.4 R44, [R60+0x21e00] ;  /* 0x021e00003c2c783b */ /* 0x000e620000000200 */
[----:B------:R-:W-:Y:S01]  /*7310*/  UIADD3 UR4, UP0, UPT, UR4, 0x10, URZ ;  /* 0x0000001004047890 */ /* 0x000fe2000ff1e0ff */
[----:B0-----:R-:W-:Y:S01]  /*7320*/  FADD R36, R36, R38 ;  /* 0x0000002624247221 */ /* 0x001fe20000000000 */
[----:B-1----:R-:W-:Y:S01]  /*7330*/  FADD R3, R3, R39 ;  /* 0x0000002703037221 */ /* 0x002fe20000000000 */
[----:B------:R-:W-:Y:S01]  /*7340*/  IMAD.SHL.U32 R58, R58, 0x100, RZ ;  /* 0x000001003a3a7824 */ /* 0x000fe200078e00ff */
[----:B------:R-:W-:-:S03]  /*7350*/  UIADD3.X UR5, UPT, UPT, URZ, UR5, URZ, UP0, !UPT ;  /* 0x00000005ff057290 */ /* 0x000fc600087fe4ff */
[----:B------:R-:W-:-:S03]  /*7360*/  VIADD R58, R58, 0x100 ;  /* 0x000001003a3a7836 */ /* 0x000fc60000000000 */
[----:B------:R-:W-:Y:S02]  /*7370*/  IMAD.U32 R37, RZ, RZ, UR5 ;  /* 0x00000005ff257e24 */ /* 0x000fe4000f8e00ff */
[----:B------:R-:W-:-:S04]  /*7380*/  ISETP.LE.U32.AND P0, PT, R58, UR4, PT ;  /* 0x000000043a007c0c */ /* 0x000fc8000bf03070 */
[----:B------:R-:W-:Y:S01]  /*7390*/  ISETP.GE.U32.AND.EX P0, PT, R37, RZ, PT, P0 ;  /* 0x000000ff2500720c */ /* 0x000fe20003f06100 */
[C---:B------:R-:W-:Y:S01]  /*73a0*/  FMUL R20, R2.reuse, R20 ;  /* 0x0000001402147220 */ /* 0x040fe20000400000 */
[----:B------:R-:W-:Y:S01]  /*73b0*/  FMUL R21, R2, R21 ;  /* 0x0000001502157220 */ /* 0x000fe20000400000 */
[C---:B------:R-:W-:Y:S01]  /*73c0*/  FMUL R22, R0.reuse, R22 ;  /* 0x0000001600167220 */ /* 0x040fe20000400000 */
[----:B------:R-:W-:Y:S01]  /*73d0*/  FMUL R23, R0, R23 ;  /* 0x0000001700177220 */ /* 0x000fe20000400000 */
[C---:B------:R-:W-:Y:S01]  /*73e0*/  FMUL R28, R2.reuse, R28 ;  /* 0x0000001c021c7220 */ /* 0x040fe20000400000 */
[----:B------:R-:W-:Y:S01]  /*73f0*/  FMUL R29, R2, R29 ;  /* 0x0000001d021d7220 */ /* 0x000fe20000400000 */
[----:B------:R-:W-:-:S04]  /*7400*/  FMUL R30, R0, R30 ;  /* 0x0000001e001e7220 */ /* 0x000fc80000400000 */
[----:B------:R-:W-:Y:S01]  /*7410*/  HMMA.16816.F32 R20, R40, R44, R20 ;  /* 0x0000002c2814723c */ /* 0x000fe20000001814 */
[----:B----4-:R-:W-:Y:S01]  /*7420*/  FFMA R55, R2, R55, R36 ;  /* 0x0000003702377223 */ /* 0x010fe20000000024 */
[----:B---3--:R-:W-:Y:S01]  /*7430*/  FFMA R54, R0, R54, R3 ;  /* 0x0000003600367223 */ /* 0x008fe20000000003 */
[----:B--2---:R-:W-:-:S05]  /*7440*/  IMAD R61, R50, 0x10, R61 ;  /* 0x00000010323d7824 */ /* 0x004fca00078e023d */
[----:B------:R0:W-:Y:S01]  /*7450*/  STL [R1+0x180], R61 ;  /* 0x0001803d01007387 */ /* 0x0001e20000100800 */
[----:B------:R-:W-:-:S03]  /*7460*/  LEA R51, R49, R51, 0x4 ;  /* 0x0000003331337211 */ /* 0x000fc600078e20ff */
[----:B------:R2:W-:Y:S04]  /*7470*/  STL [R1+0x1a8], R55 ;  /* 0x0001a83701007387 */ /* 0x0005e80000100800 */
[----:B0-----:R2:W5:Y:S04]  /*7480*/  LDL.LU R61, [R1+0x248] ;  /* 0x00024800013d7983 */ /* 0x0015680000300800 */
[----:B------:R2:W-:Y:S04]  /*7490*/  STL [R1+0x1b0], R54 ;  /* 0x0001b03601007387 */ /* 0x0005e80000100800 */
[----:B------:R2:W-:Y:S04]  /*74a0*/  STL [R1+0x1a0], R53 ;  /* 0x0001a03501007387 */ /* 0x0005e80000100800 */
[----:B------:R2:W-:Y:S04]  /*74b0*/  STL [R1+0x184], R51 ;  /* 0x0001843301007387 */ /* 0x0005e80000100800 */
[----:B------:R2:W-:Y:S01]  /*74c0*/  STL [R1+0x1a4], R52 ;  /* 0x0001a43401007387 */ /* 0x0005e20000100800 */
[----:B------:R-:W-:-:S07]  /*74d0*/  FMUL R31, R0, R31 ;  /* 0x0000001f001f7220 */ /* 0x000fce0000400000 */
[----:B------:R-:W-:Y:S01]  /*74e0*/  HMMA.16816.F32 R28, R40, R46, R28 ;  /* 0x0000002e281c723c */ /* 0x000fe2000000181c */
[----:B------:R-:W-:-:S04]  /*74f0*/  NOP ;  /* 0x0000000000007918 */ /* 0x000fc80000000000 */
[----:B------:R-:W-:-:S15]  /*7500*/  @!P0 BRA `(.L_x_1) ;  /* 0xffffffd400e88947 */ /* 0x000fde000383ffff */
[----:B------:R0:W-:Y:S04]  /*7510*/  STL [R1+0x20c], R53 ;  /* 0x00020c3501007387 */ /* 0x0001e80000100800 */
[----:B------:R0:W-:Y:S02]  /*7520*/  STL [R1+0x208], R52 ;  /* 0x0002083401007387 */ /* 0x0001e40000100800 */
.L_x_0:
[----:B------:R-:W3:Y:S04]  /*7530*/  LDL.LU R40, [R1+0x1b0] ;  /* 0x0001b00001287983 */ /* 0x000ee80000300800 */
[----:B------:R1:W-:Y:S04]  /*7540*/  STL [R1+0x354], R4 ;  /* 0x0003540401007387 */ /* 0x0003e80000100800 */
[----:B------:R-:W-:Y:S04]  /*7550*/  STL [R1+0x350], R5 ;  /* 0x0003500501007387 */ /* 0x000fe80000100800 */
        /* <DEDUP_REMOVED lines=12> */
[----:B------:R4:W-:Y:S04]  /*7620*/  STL [R1+0x31c], R32 ;  /* 0x00031c2001007387 */ /* 0x0009e80000100800 */
[----:B------:R-:W-:Y:S04]  /*7630*/  STL [R1+0x318], R33 ;  /* 0x0003182101007387 */ /* 0x000fe80000100800 */
[----:B--2---:R-:W2:Y:S01]  /*7640*/  LDL.LU R2, [R1+0x1a8] ;  /* 0x0001a80001027983 */ /* 0x004ea20000300800 */
[----:B------:R-:W-:Y:S01]  /*7650*/  IMAD.MOV.U32 R39, RZ, RZ, 0x3dc6b27f ;  /* 0x3dc6b27fff277424 */ /* 0x000fe200078e00ff */
[----:B------:R-:W0:Y:S01]  /*7660*/  S2R R36, SR_TID.X ;  /* 0x0000000000247919 */ /* 0x000e220000002100 */
[----:B------:R-:W-:Y:S01]  /*7670*/  BAR.SYNC.DEFER_BLOCKING 0x0 ;  /* 0x0000000000007b1d */ /* 0x000fe20000010000 */
[----:B0-----:R-:W-:Y:S01]  /*7680*/  LOP3.LUT P0, RZ, R36, 0x100, RZ, 0xc0, !PT ;  /* 0x0000010024ff7812 */ /* 0x001fe2000780c0ff */
[C---:B--2---:R-:W-:Y:S01]  /*7690*/  FMUL R3, R2.reuse, 8388608 ;  /* 0x4b00000002037820 */ /* 0x044fe20000400000 */
[----:B------:R-:W-:-:S02]  /*76a0*/  FSETP.GEU.AND P1, PT, R2, 1.175494350822287508e-38, PT ;  /* 0x008000000200780b */ /* 0x000fc40003f2e000 */
[----:B------:R-:W-:Y:S02]  /*76b0*/  FSETP.GEU.AND P3, PT, |R2|, 1.175494350822287508e-38, PT ;  /* 0x008000000200780b */ /* 0x000fe40003f6e200 */
[----:B------:R-:W-:Y:S02]  /*76c0*/  FSEL R3, R3, R2, !P1 ;  /* 0x0000000203037208 */ /* 0x000fe40004800000 */
[----:B------:R-:W-:Y:S02]  /*76d0*/  FSEL R36, RZ, -23, P1 ;  /* 0xc1b80000ff247808 */ /* 0x000fe40000800000 */
[C---:B------:R-:W-:Y:S01]  /*76e0*/  ISETP.GE.U32.AND P1, PT, R3.reuse, 0x7f800000, PT ;  /* 0x7f8000000300780c */ /* 0x040fe20003f26070 */
[----:B------:R-:W-:-:S05]  /*76f0*/  VIADD R0, R3, 0xc0cafb0d ;  /* 0xc0cafb0d03007836 */ /* 0x000fca0000000000 */
[----:B------:R-:W-:-:S05]  /*7700*/  LOP3.LUT R0, R0, 0xff800000, RZ, 0xc0, !PT ;  /* 0xff80000000007812 */ /* 0x000fca00078ec0ff */
[----:B------:R-:W-:Y:S01]  /*7710*/  IMAD.IADD R37, R3, 0x1, -R0 ;  /* 0x0000000103257824 */ /* 0x000fe200078e0a00 */
[----:B------:R-:W-:-:S05]  /*7720*/  I2FP.F32.S32 R0, R0 ;  /* 0x0000000000007245 */ /* 0x000fca0000201400 */
[----:B------:R-:W-:Y:S01]  /*7730*/  FFMA.FTZ R38, R0, 1.1920928955078125e-07, R36 ;  /* 0x3400000000267823 */ /* 0x000fe20000010024 */
[----:B------:R-:W-:-:S04]  /*7740*/  FADD R0, R37, -1 ;  /* 0xbf80000025007421 */ /* 0x000fc80000000000 */
[----:B------:R-:W-:-:S04]  /*7750*/  FFMA.FTZ R36, R0, R39, -0.16845393180847167969 ;  /* 0xbe2c7f3000247423 */ /* 0x000fc80000010027 */
[----:B------:R-:W-:-:S04]  /*7760*/  FFMA.FTZ R36, R0, R36, 0.1716887056827545166 ;  /* 0x3e2fcf2a00247423 */ /* 0x000fc80000010024 */
[----:B------:R-:W-:-:S04]  /*7770*/  FFMA.FTZ R36, R0, R36, -0.17900948226451873779 ;  /* 0xbe374e4300247423 */ /* 0x000fc80000010024 */
[----:B------:R-:W-:-:S04]  /*7780*/  FFMA.FTZ R36, R0, R36, 0.20512372255325317383 ;  /* 0x3e520bf400247423 */ /* 0x000fc80000010024 */
[----:B------:R-:W-:-:S04]  /*7790*/  FFMA.FTZ R36, R0, R36, -0.24046532809734344482 ;  /* 0xbe763c8b00247423 */ /* 0x000fc80000010024 */
[----:B------:R-:W-:-:S04]  /*77a0*/  FFMA.FTZ R36, R0, R36, 0.28857114911079406738 ;  /* 0x3e93bf9900247423 */ /* 0x000fc80000010024 */
[----:B------:R-:W-:-:S04]  /*77b0*/  FFMA.FTZ R36, R0, R36, -0.36067417263984680176 ;  /* 0xbeb8aa4900247423 */ /* 0x000fc80000010024 */
[----:B------:R-:W-:-:S04]  /*77c0*/  FFMA.FTZ R36, R0, R36, 0.48089820146560668945 ;  /* 0x3ef6384a00247423 */ /* 0x000fc80000010024 */
[----:B------:R-:W-:-:S04]  /*77d0*/  FFMA.FTZ R36, R0, R36, -0.72134751081466674805 ;  /* 0xbf38aa3b00247423 */ /* 0x000fc80000010024 */
[----:B------:R-:W-:-:S04]  /*77e0*/  FMUL R36, R0, R36 ;  /* 0x0000002400247220 */ /* 0x000fc80000400000 */
[----:B------:R-:W-:-:S04]  /*77f0*/  FMUL R36, R0, R36 ;  /* 0x0000002400247220 */ /* 0x000fc80000400000 */
[----:B------:R-:W-:Y:S01]  /*7800*/  FFMA.FTZ R0, R0, 1.4426950216293334961, R36 ;  /* 0x3fb8aa3b00007823 */ /* 0x000fe20000010024 */
[----:B------:R-:W-:-:S03]  /*7810*/  @P1 IMAD.MOV.U32 R36, RZ, RZ, 0x7f800000 ;  /* 0x7f800000ff241424 */ /* 0x000fc600078e00ff */
[----:B-1----:R-:W-:Y:S01]  /*7820*/  FADD R4, R38, R0 ;  /* 0x0000000026047221 */ /* 0x002fe20000000000 */
[----:B---3--:R-:W-:Y:S02]  /*7830*/  IMAD.MOV.U32 R0, RZ, RZ, R40 ;  /* 0x000000ffff007224 */ /* 0x008fe400078e0028 */
[C---:B------:R-:W-:Y:S01]  /*7840*/  @P1 FFMA.FTZ R4, R3.reuse, R36, +INF ;  /* 0x7f80000003041423 */ /* 0x040fe20000010024 */
[----:B------:R-:W-:Y:S01]  /*7850*/  FSETP.NEU.AND P1, PT, R3, RZ, PT ;  /* 0x000000ff0300720b */ /* 0x000fe20003f2d000 */
[C---:B------:R-:W-:Y:S01]  /*7860*/  FMUL R3, R0.reuse, 8388608 ;  /* 0x4b00000000037820 */ /* 0x040fe20000400000 */
[----:B------:R-:W-:Y:S02]  /*7870*/  FSETP.GEU.AND P2, PT, R0, 1.175494350822287508e-38, PT ;  /* 0x008000000000780b */ /* 0x000fe40003f4e000 */
[----:B------:R0:W-:Y:S02]  /*7880*/  STL [R1+0x204], R4 ;  /* 0x0002040401007387 */ /* 0x0001e40000100800 */
[----:B----4-:R-:W-:-:S02]  /*7890*/  FSEL R32, R3, R0, !P2 ;  /* 0x0000000003207208 */ /* 0x010fc40005000000 */
[----:B------:R-:W-:Y:S02]  /*78a0*/  FSEL R36, RZ, -23, P2 ;  /* 0xc1b80000ff247808 */ /* 0x000fe40001000000 */
[----:B------:R-:W-:Y:S01]  /*78b0*/  IADD3 R3, PT, PT, R32, -0x3f3504f3, RZ ;  /* 0xc0cafb0d20037810 */ /* 0x000fe20007ffe0ff */
[----:B------:R-:W-:Y:S01]  /*78c0*/  STL [R1+0x360], R32 ;  /* 0x0003602001007387 */ /* 0x000fe20000100800 */
[----:B------:R-:W-:Y:S02]  /*78d0*/  FSETP.GT.AND P2, PT, |R2|, 8.50705917302346158658e+37, PT ;  /* 0x7e8000000200780b */ /* 0x000fe40003f44200 */
[----:B------:R-:W-:-:S05]  /*78e0*/  LOP3.LUT R3, R3, 0xff800000, RZ, 0xc0, !PT ;  /* 0xff80000003037812 */ /* 0x000fca00078ec0ff */
[----:B------:R-:W-:Y:S01]  /*78f0*/  IMAD.IADD R37, R32, 0x1, -R3 ;  /* 0x0000000120257824 */ /* 0x000fe200078e0a03 */
[----:B------:R-:W-:-:S05]  /*7900*/  I2FP.F32.S32 R3, R3 ;  /* 0x0000000300037245 */ /* 0x000fca0000201400 */
[----:B------:R-:W-:Y:S01]  /*7910*/  FFMA.FTZ R38, R3, 1.1920928955078125e-07, R36 ;  /* 0x3400000003267823 */ /* 0x000fe20000010024 */
[----:B------:R-:W-:Y:S01]  /*7920*/  FADD R3, R37, -1 ;  /* 0xbf80000025037421 */ /* 0x000fe20000000000 */
[----:B------:R-:W-:-:S03]  /*7930*/  @P2 FMUL R2, R2, 0.25 ;  /* 0x3e80000002022820 */ /* 0x000fc60000400000 */
[----:B------:R-:W-:Y:S01]  /*7940*/  FFMA.FTZ R36, R3, R39, -0.16845393180847167969 ;  /* 0xbe2c7f3003247423 */ /* 0x000fe20000010027 */
[----:B------:R-:W-:-:S03]  /*7950*/  @!P3 FMUL R2, R2, 16777216 ;  /* 0x4b8000000202b820 */ /* 0x000fc60000400000 */
[C---:B------:R-:W-:Y:S01]  /*7960*/  FFMA.FTZ R36, R3.reuse, R36, 0.1716887056827545166 ;  /* 0x3e2fcf2a03247423 */ /* 0x040fe20000010024 */
[----:B0-----:R0:W1:Y:S03]  /*7970*/  MUFU.RCP R4, R2 ;  /* 0x0000000200047308 */ /* 0x0010660000001000 */
        /* <DEDUP_REMOVED lines=9> */
[----:B------:R-:W-:-:S04]  /*7a10*/  FFMA.FTZ R3, R3, 1.4426950216293334961, R36 ;  /* 0x3fb8aa3b03037823 */ /* 0x000fc80000010024 */
[----:B------:R-:W-:-:S05]  /*7a20*/  FADD R21, R38, R3 ;  /* 0x0000000326157221 */ /* 0x000fca0000000000 */
[----:B------:R-:W-:Y:S04]  /*7a30*/  STL [R1+0x358], R21 ;  /* 0x0003581501007387 */ /* 0x000fe80000100800 */
[----:B------:R-:W2:Y:S04]  /*7a40*/  LDL.LU R3, [R1+0x160] ;  /* 0x0001600001037983 */ /* 0x000ea80000300800 */
[----:B0-----:R-:W3:Y:S01]  /*7a50*/  LDL.LU R2, [R1+0x170] ;  /* 0x0001700001027983 */ /* 0x001ee20000300800 */
[----:B------:R-:W-:-:S03]  /*7a60*/  FSETP.GT.AND P4, PT, |R0|, 8.50705917302346158658e+37, PT ;  /* 0x7e8000000000780b */ /* 0x000fc60003f84200 */
[----:B-1----:R0:W-:Y:S01]  /*7a70*/  STL [R1+0x180], R4 ;  /* 0x0001800401007387 */ /* 0x0021e20000100800 */
[----:B--2---:R-:W-:Y:S01]  /*7a80*/  @P2 FMUL R3, R3, 0.25 ;  /* 0x3e80000003032820 */ /* 0x004fe20000400000 */
[----:B---3--:R-:W-:-:S03]  /*7a90*/  @P2 FMUL R2, R2, 0.25 ;  /* 0x3e80000002022820 */ /* 0x008fc60000400000 */
[----:B------:R-:W-:Y:S01]  /*7aa0*/  @!P3 FMUL R3, R3, 16777216 ;  /* 0x4b8000000303b820 */ /* 0x000fe20000400000 */
[----:B------:R-:W-:-:S03]  /*7ab0*/  @!P3 FMUL R2, R2, 16777216 ;  /* 0x4b8000000202b820 */ /* 0x000fc60000400000 */
[C---:B------:R-:W-:Y:S01]  /*7ac0*/  FMUL R3, R4.reuse, R3 ;  /* 0x0000000304037220 */ /* 0x040fe20000400000 */
[----:B------:R-:W-:-:S05]  /*7ad0*/  FMUL R36, R4, R2 ;  /* 0x0000000204247220 */ /* 0x000fca0000400000 */
[----:B------:R-:W-:Y:S02]  /*7ae0*/  F2FP.F16.F32.PACK_AB R36, R3, R36 ;  /* 0x000000240324723e */ /* 0x000fe400000000ff */
[----:B------:R-:W2:Y:S04]  /*7af0*/  LDL.LU R3, [R1+0x164] ;  /* 0x0001640001037983 */ /* 0x000ea80000300800 */
[----:B------:R-:W3:Y:S01]  /*7b00*/  LDL.LU R2, [R1+0x174] ;  /* 0x0001740001027983 */ /* 0x000ee20000300800 */
[C---:B------:R-:W-:Y:S01]  /*7b10*/  FSETP.GEU.AND P5, PT, |R0|.reuse, 1.175494350822287508e-38, PT ;  /* 0x008000000000780b */ /* 0x040fe20003fae200 */
[----:B------:R-:W-:-:S12]  /*7b20*/  @P4 FMUL R0, R0, 0.25 ;  /* 0x3e80000000004820 */ /* 0x000fd80000400000 */
[----:B------:R-:W-:-:S06]  /*7b30*/  @!P5 FMUL R0, R0, 16777216 ;  /* 0x4b8000000000d820 */ /* 0x000fcc0000400000 */
[----:B------:R-:W1:Y:S01]  /*7b40*/  MUFU.RCP R0, R0 ;  /* 0x0000000000007308 */ /* 0x000e620000001000 */
        /* <DEDUP_REMOVED lines=9> */
[----:B------:R-:W4:Y:S01]  /*7be0*/  S2R R40, SR_TID.X ;  /* 0x0000000000287919 */ /* 0x000f220000002100 */
[----:B--2---:R-:W-:Y:S01]  /*7bf0*/  @P4 FMUL R3, R3, 0.25 ;  /* 0x3e80000003034820 */ /* 0x004fe20000400000 */
[----:B---3--:R-:W-:-:S03]  /*7c00*/  @P4 FMUL R2, R2, 0.25 ;  /* 0x3e80000002024820 */ /* 0x008fc60000400000 */
[----:B------:R-:W-:Y:S01]  /*7c10*/  @!P5 FMUL R3, R3, 16777216 ;  /* 0x4b8000000303d820 */ /* 0x000fe20000400000 */
[----:B------:R-:W-:-:S03]  /*7c20*/  @!P5 FMUL R2, R2, 16777216 ;  /* 0x4b8000000202d820 */ /* 0x000fc60000400000 */
[C---:B-1----:R-:W-:Y:S02]  /*7c30*/  FMUL R39, R0.reuse, R3 ;  /* 0x0000000300277220 */ /* 0x042fe40000400000 */
[----:B------:R-:W2:Y:S01]  /*7c40*/  LDL.LU R3, [R1+0x16c] ;  /* 0x00016c0001037983 */ /* 0x000ea20000300800 */
[----:B------:R-:W-:-:S03]  /*7c50*/  FMUL R38, R0, R2 ;  /* 0x0000000200267220 */ /* 0x000fc60000400000 */
[----:B------:R-:W3:Y:S01]  /*7c60*/  LDL.LU R2, [R1+0x17c] ;  /* 0x00017c0001027983 */ /* 0x000ee20000300800 */
[----:B------:R-:W1:Y:S01]  /*7c70*/  S2UR UR5, SR_CgaCtaId ;  /* 0x00000000000579c3 */ /* 0x000e620000008800 */
[----:B------:R-:W0:Y:S01]  /*7c80*/  S2R R5, SR_TID.X ;  /* 0x0000000000057919 */ /* 0x000e220000002100 */
[----:B------:R-:W-:Y:S01]  /*7c90*/  UMOV UR4, 0x400 ;  /* 0x0000040000047882 */ /* 0x000fe20000000000 */
[----:B------:R-:W-:Y:S01]  /*7ca0*/  F2FP.F16.F32.PACK_AB R38, R39, R38 ;  /* 0x000000262726723e */ /* 0x000fe200000000ff */
[----:B-1----:R-:W-:Y:S01]  /*7cb0*/  ULEA UR6, UR5, UR4, 0x18 ;  /* 0x0000000405067291 */ /* 0x002fe2000f8ec0ff */
[----:B------:R-:W-:Y:S01]  /*7cc0*/  @P4 FMUL R31, R31, 0.25 ;  /* 0x3e8000001f1f4820 */ /* 0x000fe20000400000 */
[----:B------:R-:W-:Y:S01]  /*7cd0*/  @P4 FMUL R30, R30, 0.25 ;  /* 0x3e8000001e1e4820 */ /* 0x000fe20000400000 */
[----:B------:R-:W-:Y:S01]  /*7ce0*/  @P4 FMUL R23, R23, 0.25 ;  /* 0x3e80000017174820 */ /* 0x000fe20000400000 */
[----:B------:R-:W-:Y:S01]  /*7cf0*/  @P4 FMUL R22, R22, 0.25 ;  /* 0x3e80000016164820 */ /* 0x000fe20000400000 */
[----:B0-----:R-:W-:Y:S01]  /*7d00*/  LOP3.LUT R4, R5, 0x8, RZ, 0xc0, !PT ;  /* 0x0000000805047812 */ /* 0x001fe200078ec0ff */
[----:B---3--:R-:W-:Y:S01]  /*7d10*/  @P4 FMUL R2, R2, 0.25 ;  /* 0x3e80000002024820 */ /* 0x008fe20000400000 */
[----:B--2---:R-:W-:Y:S01]  /*7d20*/  @P4 FMUL R3, R3, 0.25 ;  /* 0x3e80000003034820 */ /* 0x004fe20000400000 */
[----:B------:R-:W-:Y:S01]  /*7d30*/  @P4 FMUL R35, R35, 0.25 ;  /* 0x3e80000023234820 */ /* 0x000fe20000400000 */
[----:B------:R-:W-:Y:S01]  /*7d40*/  @P4 FMUL R34, R34, 0.25 ;  /* 0x3e80000022224820 */ /* 0x000fe20000400000 */
[----:B------:R-:W-:Y:S01]  /*7d50*/  @!P5 FMUL R2, R2, 16777216 ;  /* 0x4b8000000202d820 */ /* 0x000fe20000400000 */
[----:B------:R-:W-:Y:S01]  /*7d60*/  @P4 FMUL R27, R27, 0.25 ;  /* 0x3e8000001b1b4820 */ /* 0x000fe20000400000 */
[----:B------:R-:W-:Y:S01]  /*7d70*/  @P4 FMUL R26, R26, 0.25 ;  /* 0x3e8000001a1a4820 */ /* 0x000fe20000400000 */
[----:B------:R-:W-:Y:S01]  /*7d80*/  @P4 FMUL R19, R19, 0.25 ;  /* 0x3e80000013134820 */ /* 0x000fe20000400000 */
[----:B------:R-:W-:Y:S01]  /*7d90*/  FMUL R39, R0, R2 ;  /* 0x0000000200277220 */ /* 0x000fe20000400000 */
[----:B----4-:R-:W-:Y:S01]  /*7da0*/  LOP3.LUT R2, R40, 0x7, RZ, 0xc0, !PT ;  /* 0x0000000728027812 */ /* 0x010fe200078ec0ff */
[----:B------:R-:W-:Y:S01]  /*7db0*/  @P4 FMUL R18, R18, 0.25 ;  /* 0x3e80000012124820 */ /* 0x000fe20000400000 */
[----:B------:R-:W-:Y:S01]  /*7dc0*/  @P4 FMUL R15, R15, 0.25 ;  /* 0x3e8000000f0f4820 */ /* 0x000fe20000400000 */
[----:B------:R-:W-:Y:S01]  /*7dd0*/  @P4 FMUL R14, R14, 0.25 ;  /* 0x3e8000000e0e4820 */ /* 0x000fe20000400000 */
[----:B------:R-:W-:Y:S01]  /*7de0*/  LEA R2, R2, UR6, 0x4 ;  /* 0x0000000602027c11 */ /* 0x000fe2000f8e20ff */
[----:B------:R-:W-:Y:S01]  /*7df0*/  @P4 FMUL R11, R11, 0.25 ;  /* 0x3e8000000b0b4820 */ /* 0x000fe20000400000 */
[----:B------:R-:W-:Y:S01]  /*7e00*/  @P4 FMUL R10, R10, 0.25 ;  /* 0x3e8000000a0a4820 */ /* 0x000fe20000400000 */
[----:B------:R-:W-:Y:S01]  /*7e10*/  @P4 FMUL R7, R7, 0.25 ;  /* 0x3e80000007074820 */ /* 0x000fe20000400000 */
[----:B------:R-:W-:Y:S01]  /*7e20*/  @P4 FMUL R6, R6, 0.25 ;  /* 0x3e80000006064820 */ /* 0x000fe20000400000 */
[----:B-----5:R-:W-:Y:S01]  /*7e30*/  IMAD R61, R4, 0x200, R2 ;  /* 0x00000200043d7824 */ /* 0x020fe200078e0202 */
[----:B------:R-:W0:Y:S01]  /*7e40*/  LDCU.64 UR4, c[0x0][0x3e0] ;  /* 0x00007c00ff0477ac */ /* 0x000e220008000a00 */
[----:B------:R-:W1:Y:S01]  /*7e50*/  S2R R4, SR_TID.X ;  /* 0x0000000000047919 */ /* 0x000e620000002100 */
[----:B------:R-:W-:-:S04]  /*7e60*/  @!P5 FMUL R3, R3, 16777216 ;  /* 0x4b8000000303d820 */ /* 0x000fc80000400000 */
[----:B------:R-:W-:-:S05]  /*7e70*/  FMUL R3, R0, R3 ;  /* 0x0000000300037220 */ /* 0x000fca0000400000 */
[----:B------:R-:W-:Y:S02]  /*7e80*/  F2FP.F16.F32.PACK_AB R39, R3, R39 ;  /* 0x000000270327723e */ /* 0x000fe400000000ff */
[----:B------:R-:W-:-:S05]  /*7e90*/  LOP3.LUT R3, R5, 0x1f0, RZ, 0xc0, !PT ;  /* 0x000001f005037812 */ /* 0x000fca00078ec0ff */
[----:B------:R-:W-:Y:S01]  /*7ea0*/  IMAD R61, R3, 0x8, R61 ;  /* 0x00000008033d7824 */ /* 0x000fe200078e023d */
[----:B-1----:R-:W-:-:S05]  /*7eb0*/  LOP3.LUT R3, R4, 0x7, RZ, 0xc0, !PT ;  /* 0x0000000704037812 */ /* 0x002fca00078ec0ff */
[----:B------:R-:W-:Y:S02]  /*7ec0*/  IMAD R2, R3, -0x8, R2 ;  /* 0xfffffff803027824 */ /* 0x000fe400078e0202 */
[----:B------:R-:W-:-:S05]  /*7ed0*/  IMAD.SHL.U32 R3, R4, 0x4, RZ ;  /* 0x0000000404037824 */ /* 0x000fca00078e00ff */
[----:B------:R-:W-:Y:S01]  /*7ee0*/  LOP3.LUT R3, R3, 0x3c0, RZ, 0xc0, !PT ;  /* 0x000003c003037812 */ /* 0x000fe200078ec0ff */
[----:B------:R-:W-:Y:S04]  /*7ef0*/  STL [R1+0x310], R61 ;  /* 0x0003103d01007387 */ /* 0x000fe80000100800 */
[----:B------:R-:W-:Y:S01]  /*7f00*/  IMAD.IADD R33, R3, 0x1, R2 ;  /* 0x0000000103217824 */ /* 0x000fe200078e0202 */
[----:B------:R1:W-:Y:S04]  /*7f10*/  STSM.16.M88.4 [R61], R36 ;  /* 0x000000243d007844 */ /* 0x0003e80000000200 */
[----:B------:R2:W-:Y:S04]  /*7f20*/  STL [R1+0x35c], R33 ;  /* 0x00035c2101007387 */ /* 0x0005e80000100800 */
[----:B------:R-:W3:Y:S04]  /*7f30*/  LDL.LU R20, [R1+0x158] ;  /* 0x0001580001147983 */ /* 0x000ee80000300800 */
[----:B-1----:R-:W4:Y:S04]  /*7f40*/  LDL.LU R61, [R1+0x15c] ;  /* 0x00015c00013d7983 */ /* 0x002f280000300800 */
[----:B------:R-:W3:Y:S04]  /*7f50*/  LDL.LU R29, [R1+0x148] ;  /* 0x00014800011d7983 */ /* 0x000ee80000300800 */
        /* <DEDUP_REMOVED lines=12> */
[----:B--2---:R-:W2:Y:S04]  /*8020*/  LDL.LU R33, [R1+0xec] ;  /* 0x0000ec0001217983 */ /* 0x004ea80000300800 */
[----:B------:R-:W2:Y:S04]  /*8030*/  LDL.LU R32, [R1+0xd8] ;  /* 0x0000d80001207983 */ /* 0x000ea80000300800 */
        /* <DEDUP_REMOVED lines=23> */
[----:B------:R-:W4:Y:S04]  /*81b0*/  LDL.LU R37, [R1+0x18] ;  /* 0x0000180001257983 */ /* 0x000f280000300800 */
[----:B------:R-:W4:Y:S04]  /*81c0*/  LDL.LU R36, [R1+0x1c] ;  /* 0x00001c0001247983 */ /* 0x000f280000300800 */
[----:B------:R-:W4:Y:S04]  /*81d0*/  LDL.LU R3, [R1+0x8] ;  /* 0x0000080001037983 */ /* 0x000f280000300800 */
[----:B------:R-:W4:Y:S01]  /*81e0*/  LDL.LU R2, [R1+0xc] ;  /* 0x00000c0001027983 */ /* 0x000f220000300800 */
[----:B------:R-:W-:Y:S01]  /*81f0*/  @!P5 FMUL R31, R31, 16777216 ;  /* 0x4b8000001f1fd820 */ /* 0x000fe20000400000 */
[----:B------:R-:W-:-:S03]  /*8200*/  @!P5 FMUL R30, R30, 16777216 ;  /* 0x4b8000001e1ed820 */ /* 0x000fc60000400000 */
[----:B------:R-:W-:Y:S01]  /*8210*/  FMUL R31, R0, R31 ;  /* 0x0000001f001f7220 */ /* 0x000fe20000400000 */
[----:B------:R-:W-:Y:S01]  /*8220*/  @!P5 FMUL R23, R23, 16777216 ;  /* 0x4b8000001717d820 */ /* 0x000fe20000400000 */
[----:B------:R-:W-:Y:S01]  /*8230*/  @!P5 FMUL R22, R22, 16777216 ;  /* 0x4b8000001616d820 */ /* 0x000fe20000400000 */
[----:B------:R-:W-:Y:S01]  /*8240*/  @!P5 FMUL R35, R35, 16777216 ;  /* 0x4b8000002323d820 */ /* 0x000fe20000400000 */
[----:B------:R-:W-:Y:S01]  /*8250*/  @!P5 FMUL R34, R34, 16777216 ;  /* 0x4b8000002222d820 */ /* 0x000fe20000400000 */
[----:B------:R-:W-:Y:S01]  /*8260*/  @!P5 FMUL R27, R27, 16777216 ;  /* 0x4b8000001b1bd820 */ /* 0x000fe20000400000 */
[----:B------:R-:W-:Y:S01]  /*8270*/  @!P5 FMUL R26, R26, 16777216 ;  /* 0x4b8000001a1ad820 */ /* 0x000fe20000400000 */
[----:B------:R-:W-:Y:S01]  /*8280*/  @!P5 FMUL R19, R19, 16777216 ;  /* 0x4b8000001313d820 */ /* 0x000fe20000400000 */
[----:B------:R-:W-:Y:S01]  /*8290*/  @!P5 FMUL R18, R18, 16777216 ;  /* 0x4b8000001212d820 */ /* 0x000fe20000400000 */
[----:B------:R-:W-:Y:S02]  /*82a0*/  @!P5 FMUL R15, R15, 16777216 ;  /* 0x4b8000000f0fd820 */ /* 0x000fe40000400000 */
[C---:B------:R-:W-:Y:S01]  /*82b0*/  FMUL R19, R0.reuse, R19 ;  /* 0x0000001300137220 */ /* 0x040fe20000400000 */
[C---:B------:R-:W-:Y:S01]  /*82c0*/  FMUL R18, R0.reuse, R18 ;  /* 0x0000001200127220 */ /* 0x040fe20000400000 */
[----:B------:R-:W-:Y:S01]  /*82d0*/  FMUL R15, R0, R15 ;  /* 0x0000000f000f7220 */ /* 0x000fe20000400000 */
[----:B--2---:R-:W-:-:S04]  /*82e0*/  @P4 FMUL R32, R32, 0.25 ;  /* 0x3e80000020204820 */ /* 0x004fc80000400000 */
[----:B------:R-:W-:-:S05]  /*82f0*/  @!P5 FMUL R32, R32, 16777216 ;  /* 0x4b8000002020d820 */ /* 0x000fca0000400000 */
[----:B------:R1:W-:Y:S04]  /*8300*/  STL [R1+0xd8], R32 ;  /* 0x0000d82001007387 */ /* 0x0003e80000100800 */
[----:B-1----:R-:W2:Y:S04]  /*8310*/  LDL.LU R32, [R1+0x360] ;  /* 0x0003600001207983 */ /* 0x002ea80000300800 */
[----:B------:R1:W-:Y:S02]  /*8320*/  STL [R1+0x1fc], R31 ;  /* 0x0001fc1f01007387 */ /* 0x0003e40000100800 */
[C---:B-1----:R-:W-:Y:S01]  /*8330*/  FMUL R31, R0.reuse, R30 ;  /* 0x0000001e001f7220 */ /* 0x042fe20000400000 */
[C---:B------:R-:W-:Y:S01]  /*8340*/  FMUL R30, R0.reuse, R23 ;  /* 0x00000017001e7220 */ /* 0x040fe20000400000 */
[C---:B------:R-:W-:Y:S01]  /*8350*/  FMUL R23, R0.reuse, R22 ;  /* 0x0000001600177220 */ /* 0x040fe20000400000 */
[----:B------:R-:W-:-:S02]  /*8360*/  FMUL R22, R0, R35 ;  /* 0x0000002300167220 */ /* 0x000fc40000400000 */
[----:B------:R-:W-:Y:S04]  /*8370*/  STL [R1+0x1f4], R31 ;  /* 0x0001f41f01007387 */ /* 0x000fe80000100800 */
[----:B------:R1:W-:Y:S04]  /*8380*/  STL [R1+0x1f8], R30 ;  /* 0x0001f81e01007387 */ /* 0x0003e80000100800 */
[----:B------:R0:W-:Y:S04]  /*8390*/  STL [R1+0x1f0], R23 ;  /* 0x0001f01701007387 */ /* 0x0001e80000100800 */
[----:B------:R0:W-:Y:S01]  /*83a0*/  STL [R1+0x1ec], R22 ;  /* 0x0001ec1601007387 */ /* 0x0001e20000100800 */
[C---:B-1----:R-:W-:Y:S01]  /*83b0*/  FMUL R30, R0.reuse, R34 ;  /* 0x00000022001e7220 */ /* 0x042fe20000400000 */
[----:B0-----:R-:W-:-:S04]  /*83c0*/  FMUL R23, R0, R27 ;  /* 0x0000001b00177220 */ /* 0x001fc80000400000 */
[----:B------:R-:W-:Y:S01]  /*83d0*/  STL [R1+0x1e8], R30 ;  /* 0x0001e81e01007387 */ /* 0x000fe20000100800 */
[----:B------:R-:W-:-:S03]  /*83e0*/  FMUL R22, R0, R26 ;  /* 0x0000001a00167220 */ /* 0x000fc60000400000 */
[----:B------:R-:W-:Y:S04]  /*83f0*/  STL [R1+0x1e4], R23 ;  /* 0x0001e41701007387 */ /* 0x000fe80000100800 */
[----:B------:R-:W-:Y:S04]  /*8400*/  STL [R1+0x1e0], R22 ;  /* 0x0001e01601007387 */ /* 0x000fe80000100800 */
[----:B------:R-:W-:Y:S04]  /*8410*/  STL [R1+0x1dc], R19 ;  /* 0x0001dc1301007387 */ /* 0x000fe80000100800 */
[----:B------:R-:W-:Y:S04]  /*8420*/  STL [R1+0x1d8], R18 ;  /* 0x0001d81201007387 */ /* 0x000fe80000100800 */
[----:B------:R-:W-:Y:S04]  /*8430*/  STL [R1+0x1d4], R15 ;  /* 0x0001d40f01007387 */ /* 0x000fe80000100800 */
[----:B------:R-:W2:Y:S01]  /*8440*/  LDL.LU R31, [R1+0xd8] ;  /* 0x0000d800011f7983 */ /* 0x000ea20000300800 */
[----:B------:R-:W-:Y:S01]  /*8450*/  @!P5 FMUL R14, R14, 16777216 ;  /* 0x4b8000000e0ed820 */ /* 0x000fe20000400000 */
[----:B------:R-:W-:Y:S01]  /*8460*/  @!P5 FMUL R11, R11, 16777216 ;  /* 0x4b8000000b0bd820 */ /* 0x000fe20000400000 */
[----:B------:R-:W-:Y:S01]  /*8470*/  @!P5 FMUL R10, R10, 16777216 ;  /* 0x4b8000000a0ad820 */ /* 0x000fe20000400000 */
[----:B------:R-:W-:Y:S01]  /*8480*/  @!P5 FMUL R7, R7, 16777216 ;  /* 0x4b8000000707d820 */ /* 0x000fe20000400000 */
[----:B------:R-:W-:Y:S01]  /*8490*/  @!P5 FMUL R6, R6, 16777216 ;  /* 0x4b8000000606d820 */ /* 0x000fe20000400000 */
[C---:B------:R-:W-:Y:S01]  /*84a0*/  FMUL R14, R0.reuse, R14 ;  /* 0x0000000e000e7220 */ /* 0x040fe20000400000 */
[C---:B------:R-:W-:Y:S01]  /*84b0*/  FMUL R11, R0.reuse, R11 ;  /* 0x0000000b000b7220 */ /* 0x040fe20000400000 */
[C---:B------:R-:W-:Y:S01]  /*84c0*/  FMUL R10, R0.reuse, R10 ;  /* 0x0000000a000a7220 */ /* 0x040fe20000400000 */
[C---:B------:R-:W-:Y:S01]  /*84d0*/  FMUL R7, R0.reuse, R7 ;  /* 0x0000000700077220 */ /* 0x040fe20000400000 */
[----:B------:R-:W-:Y:S01]  /*84e0*/  FMUL R6, R0, R6 ;  /* 0x0000000600067220 */ /* 0x000fe20000400000 */
[----:B------:R-:W-:Y:S01]  /*84f0*/  STL [R1+0x1d0], R14 ;  /* 0x0001d00e01007387 */ /* 0x000fe20000100800 */
[----:B---3--:R-:W-:Y:S01]  /*8500*/  @P4 FMUL R38, R38, 0.25 ;  /* 0x3e80000026264820 */ /* 0x008fe20000400000 */
[----:B----4-:R-:W-:Y:S01]  /*8510*/  @P4 FMUL R37, R37, 0.25 ;  /* 0x3e80000025254820 */ /* 0x010fe20000400000 */
[----:B------:R-:W-:Y:S01]  /*8520*/  @P4 FMUL R36, R36, 0.25 ;  /* 0x3e80000024244820 */ /* 0x000fe20000400000 */
[----:B------:R-:W-:Y:S01]  /*8530*/  @P4 FMUL R3, R3, 0.25 ;  /* 0x3e80000003034820 */ /* 0x000fe20000400000 */
[----:B------:R-:W-:-:S03]  /*8540*/  @P4 FMUL R2, R2, 0.25 ;  /* 0x3e80000002024820 */ /* 0x000fc60000400000 */
[----:B------:R-:W-:Y:S01]  /*8550*/  @!P5 FMUL R3, R3, 16777216 ;  /* 0x4b8000000303d820 */ /* 0x000fe20000400000 */
[----:B------:R-:W-:Y:S01]  /*8560*/  @!P5 FMUL R2, R2, 16777216 ;  /* 0x4b8000000202d820 */ /* 0x000fe20000400000 */
[----:B------:R-:W-:Y:S01]  /*8570*/  @!P5 FMUL R36, R36, 16777216 ;  /* 0x4b8000002424d820 */ /* 0x000fe20000400000 */
[----:B------:R-:W-:Y:S02]  /*8580*/  STL [R1+0x1cc], R11 ;  /* 0x0001cc0b01007387 */ /* 0x000fe40000100800 */
[C---:B------:R-:W-:Y:S01]  /*8590*/  FMUL R2, R0.reuse, R2 ;  /* 0x0000000200027220 */ /* 0x040fe20000400000 */
[----:B------:R-:W-:Y:S01]  /*85a0*/  @P4 FMUL R39, R39, 0.25 ;  /* 0x3e80000027274820 */ /* 0x000fe20000400000 */
[----:B------:R-:W-:Y:S01]  /*85b0*/  STL [R1+0x1c8], R10 ;  /* 0x0001c80a01007387 */ /* 0x000fe20000100800 */
[----:B------:R-:W-:Y:S01]  /*85c0*/  @!P5 FMUL R37, R37, 16777216 ;  /* 0x4b8000002525d820 */ /* 0x000fe20000400000 */
[----:B------:R-:W-:Y:S02]  /*85d0*/  FMUL R3, R0, R3 ;  /* 0x0000000300037220 */ /* 0x000fe40000400000 */
[----:B------:R-:W-:Y:S01]  /*85e0*/  STL [R1+0x1c4], R7 ;  /* 0x0001c40701007387 */ /* 0x000fe20000100800 */
[----:B------:R-:W-:Y:S01]  /*85f0*/  @P4 FMUL R40, R40, 0.25 ;  /* 0x3e80000028284820 */ /* 0x000fe20000400000 */
[----:B------:R-:W-:-:S02]  /*8600*/  @!P5 FMUL R38, R38, 16777216 ;  /* 0x4b8000002626d820 */ /* 0x000fc40000400000 */
[----:B------:R0:W-:Y:S01]  /*8610*/  STL [R1+0x1c0], R6 ;  /* 0x0001c00601007387 */ /* 0x0001e20000100800 */
[----:B------:R-:W-:Y:S01]  /*8620*/  @!P5 FMUL R39, R39, 16777216 ;  /* 0x4b8000002727d820 */ /* 0x000fe20000400000 */
[----:B------:R-:W-:Y:S02]  /*8630*/  @P4 FMUL R41, R41, 0.25 ;  /* 0x3e80000029294820 */ /* 0x000fe40000400000 */
[----:B------:R1:W-:Y:S01]  /*8640*/  STL [R1+0x1bc], R2 ;  /* 0x0001bc0201007387 */ /* 0x0003e20000100800 */
[----:B------:R-:W-:Y:S01]  /*8650*/  @P4 FMUL R42, R42, 0.25 ;  /* 0x3e8000002a2a4820 */ /* 0x000fe20000400000 */
[----:B------:R-:W-:Y:S01]  /*8660*/  @!P5 FMUL R40, R40, 16777216 ;  /* 0x4b8000002828d820 */ /* 0x000fe20000400000 */
[C---:B0-----:R-:W-:Y:S01]  /*8670*/  FMUL R6, R0.reuse, R36 ;  /* 0x0000002400067220 */ /* 0x041fe20000400000 */
[----:B------:R0:W-:Y:S01]  /*8680*/  STL [R1+0x1b8], R3 ;  /* 0x0001b80301007387 */ /* 0x0001e20000100800 */
[----:B-1----:R-:W-:-:S03]  /*8690*/  FMUL R2, R0, R37 ;  /* 0x0000002500027220 */ /* 0x002fc60000400000 */
[----:B------:R1:W-:Y:S01]  /*86a0*/  STL [R1+0x1b4], R6 ;  /* 0x0001b40601007387 */ /* 0x0003e20000100800 */
[----:B------:R-:W-:Y:S01]  /*86b0*/  @P4 FMUL R43, R43, 0.25 ;  /* 0x3e8000002b2b4820 */ /* 0x000fe20000400000 */
[----:B------:R-:W-:Y:S01]  /*86c0*/  @!P5 FMUL R41, R41, 16777216 ;  /* 0x4b8000002929d820 */ /* 0x000fe20000400000 */
[----:B------:R-:W-:Y:S01]  /*86d0*/  @!P5 FMUL R42, R42, 16777216 ;  /* 0x4b8000002a2ad820 */ /* 0x000fe20000400000 */
[----:B------:R3:W-:Y:S01]  /*86e0*/  STL [R1+0x1b0], R2 ;  /* 0x0001b00201007387 */ /* 0x0007e20000100800 */
[----:B0-----:R-:W-:Y:S01]  /*86f0*/  FMUL R3, R0, R38 ;  /* 0x0000002600037220 */ /* 0x001fe20000400000 */
[----:B------:R-:W-:Y:S01]  /*8700*/  @P4 FMUL R44, R44, 0.25 ;  /* 0x3e8000002c2c4820 */ /* 0x000fe20000400000 */
[C---:B-1----:R-:W-:Y:S01]  /*8710*/  FMUL R6, R0.reuse, R39 ;  /* 0x0000002700067220 */ /* 0x042fe20000400000 */
[----:B------:R-:W-:Y:S01]  /*8720*/  @P4 FMUL R45, R45, 0.25 ;  /* 0x3e8000002d2d4820 */ /* 0x000fe20000400000 */
[----:B------:R-:W-:Y:S01]  /*8730*/  @!P5 FMUL R43, R43, 16777216 ;  /* 0x4b8000002b2bd820 */ /* 0x000fe20000400000 */
[----:B---3--:R-:W-:Y:S01]  /*8740*/  FMUL R2, R0, R40 ;  /* 0x0000002800027220 */ /* 0x008fe20000400000 */
[----:B------:R0:W-:Y:S01]  /*8750*/  STL [R1+0x1ac], R3 ;  /* 0x0001ac0301007387 */ /* 0x0001e20000100800 */
[----:B------:R-:W-:Y:S01]  /*8760*/  @P4 FMUL R46, R46, 0.25 ;  /* 0x3e8000002e2e4820 */ /* 0x000fe20000400000 */
[----:B------:R-:W-:-:S02]  /*8770*/  @!P5 FMUL R44, R44, 16777216 ;  /* 0x4b8000002c2cd820 */ /* 0x000fc40000400000 */
[----:B------:R1:W-:Y:S01]  /*8780*/  STL [R1+0x1a8], R6 ;  /* 0x0001a80601007387 */ /* 0x0003e20000100800 */
[----:B------:R-:W-:Y:S01]  /*8790*/  @!P5 FMUL R45, R45, 16777216 ;  /* 0x4b8000002d2dd820 */ /* 0x000fe20000400000 */
[----:B------:R-:W-:Y:S02]  /*87a0*/  @P4 FMUL R47, R47, 0.25 ;  /* 0x3e8000002f2f4820 */ /* 0x000fe40000400000 */
[----:B------:R3:W-:Y:S01]  /*87b0*/  STL [R1+0x1a4], R2 ;  /* 0x0001a40201007387 */ /* 0x0007e20000100800 */
[C---:B0-----:R-:W-:Y:S01]  /*87c0*/  FMUL R3, R0.reuse, R41 ;  /* 0x0000002900037220 */ /* 0x041fe20000400000 */
[----:B-1----:R-:W-:Y:S01]  /*87d0*/  FMUL R6, R0, R42 ;  /* 0x0000002a00067220 */ /* 0x002fe20000400000 */
        /* <DEDUP_REMOVED lines=52> */
[----:B------:R-:W-:-:S03]  /*8b20*/  @!P5 FMUL R59, R59, 16777216 ;  /* 0x4b8000003b3bd820 */ /* 0x000fc60000400000 */
[----:B------:R1:W-:Y:S01]  /*8b30*/  STL [R1+0xec], R6 ;  /* 0x0000ec0601007387 */ /* 0x0003e20000100800 */
[----:B------:R-:W-:Y:S01]  /*8b40*/  @P4 FMUL R33, R33, 0.25 ;  /* 0x3e80000021214820 */ /* 0x000fe20000400000 */
[----:B------:R-:W-:Y:S02]  /*8b50*/  @!P5 FMUL R60, R60, 16777216 ;  /* 0x4b8000003c3cd820 */ /* 0x000fe40000400000 */
[----:B------:R3:W-:Y:S01]  /*8b60*/  STL [R1+0xdc], R2 ;  /* 0x0000dc0201007387 */ /* 0x0007e20000100800 */
[C---:B0-----:R-:W-:Y:S01]  /*8b70*/  FMUL R3, R0.reuse, R56 ;  /* 0x0000003800037220 */ /* 0x041fe20000400000 */
[----:B-1----:R-:W-:-:S04]  /*8b80*/  FMUL R6, R0, R57 ;  /* 0x0000003900067220 */ /* 0x002fc80000400000 */
[----:B------:R0:W-:Y:S01]  /*8b90*/  STL [R1+0xcc], R3 ;  /* 0x0000cc0301007387 */ /* 0x0001e20000100800 */
[C---:B---3--:R-:W-:Y:S01]  /*8ba0*/  FMUL R2, R0.reuse, R58 ;  /* 0x0000003a00027220 */ /* 0x048fe20000400000 */
[----:B------:R-:W-:Y:S02]  /*8bb0*/  @P4 FMUL R21, R21, 0.25 ;  /* 0x3e80000015154820 */ /* 0x000fe40000400000 */
[----:B------:R1:W-:Y:S01]  /*8bc0*/  STL [R1+0xc8], R6 ;  /* 0x0000c80601007387 */ /* 0x0003e20000100800 */
[----:B------:R-:W-:Y:S01]  /*8bd0*/  @!P5 FMUL R33, R33, 16777216 ;  /* 0x4b8000002121d820 */ /* 0x000fe20000400000 */
[C---:B0-----:R-:W-:Y:S02]  /*8be0*/  FMUL R3, R0.reuse, R59 ;  /* 0x0000003b00037220 */ /* 0x041fe40000400000 */
[----:B------:R-:W-:Y:S01]  /*8bf0*/  STL [R1+0xbc], R2 ;  /* 0x0000bc0201007387 */ /* 0x000fe20000100800 */
[----:B------:R-:W-:Y:S01]  /*8c00*/  @!P5 FMUL R21, R21, 16777216 ;  /* 0x4b8000001515d820 */ /* 0x000fe20000400000 */
[----:B-1----:R-:W-:-:S02]  /*8c10*/  FMUL R6, R0, R60 ;  /* 0x0000003c00067220 */ /* 0x002fc40000400000 */
[----:B------:R0:W-:Y:S04]  /*8c20*/  STL [R1+0xb8], R3 ;  /* 0x0000b80301007387 */ /* 0x0001e80000100800 */
[----:B------:R-:W-:Y:S01]  /*8c30*/  STL [R1+0xac], R6 ;  /* 0x0000ac0601007387 */ /* 0x000fe20000100800 */
[----:B0-----:R-:W-:-:S03]  /*8c40*/  FMUL R3, R0, R33 ;  /* 0x0000002100037220 */ /* 0x001fc60000400000 */
[----:B------:R-:W3:Y:S01]  /*8c50*/  LDL.LU R33, [R1+0x35c] ;  /* 0x00035c0001217983 */ /* 0x000ee20000300800 */
[----:B--2---:R-:W-:-:S05]  /*8c60*/  FMUL R2, R0, R31 ;  /* 0x0000001f00027220 */ /* 0x004fca0000400000 */
[----:B------:R0:W-:Y:S02]  /*8c70*/  STL [R1+0xa8], R2 ;  /* 0x0000a80201007387 */ /* 0x0001e40000100800 */
[----:B0-----:R-:W-:Y:S02]  /*8c80*/  FMUL R2, R0, R21 ;  /* 0x0000001500027220 */ /* 0x001fe40000400000 */
[----:B------:R0:W2:Y:S01]  /*8c90*/  LDL.LU R21, [R1+0x358] ;  /* 0x0003580001157983 */ /* 0x0000a20000300800 */
[----:B------:R-:W-:Y:S01]  /*8ca0*/  @P4 FMUL R4, R4, 0.25 ;  /* 0x3e80000004044820 */ /* 0x000fe20000400000 */
[----:B------:R-:W-:Y:S01]  /*8cb0*/  @P4 FMUL R5, R5, 0.25 ;  /* 0x3e80000005054820 */ /* 0x000fe20000400000 */
[----:B------:R-:W-:Y:S02]  /*8cc0*/  @P4 FMUL R8, R8, 0.25 ;  /* 0x3e80000008084820 */ /* 0x000fe40000400000 */
[----:B------:R-:W-:Y:S01]  /*8cd0*/  @!P5 FMUL R4, R4, 16777216 ;  /* 0x4b8000000404d820 */ /* 0x000fe20000400000 */
[----:B------:R-:W-:Y:S01]  /*8ce0*/  @!P5 FMUL R5, R5, 16777216 ;  /* 0x4b8000000505d820 */ /* 0x000fe20000400000 */
[----:B------:R1:W-:Y:S01]  /*8cf0*/  STL [R1+0x9c], R3 ;  /* 0x00009c0301007387 */ /* 0x0003e20000100800 */
[----:B------:R-:W-:Y:S01]  /*8d00*/  @P4 FMUL R9, R9, 0.25 ;  /* 0x3e80000009094820 */ /* 0x000fe20000400000 */
[----:B------:R-:W-:Y:S01]  /*8d10*/  @!P5 FMUL R8, R8, 16777216 ;  /* 0x4b8000000808d820 */ /* 0x000fe20000400000 */
[----:B------:R-:W-:-:S02]  /*8d20*/  @P4 FMUL R12, R12, 0.25 ;  /* 0x3e8000000c0c4820 */ /* 0x000fc40000400000 */
[----:B------:R-:W-:Y:S01]  /*8d30*/  @!P5 FMUL R9, R9, 16777216 ;  /* 0x4b8000000909d820 */ /* 0x000fe20000400000 */
[----:B-1----:R-:W-:Y:S02]  /*8d40*/  FMUL R3, R0, R4 ;  /* 0x0000000400037220 */ /* 0x002fe40000400000 */
[----:B------:R-:W4:Y:S04]  /*8d50*/  LDL.LU R4, [R1+0x354] ;  /* 0x0003540001047983 */ /* 0x000f280000300800 */
[----:B------:R1:W-:Y:S01]  /*8d60*/  STL [R1+0x98], R2 ;  /* 0x0000980201007387 */ /* 0x0003e20000100800 */
[----:B------:R-:W-:Y:S01]  /*8d70*/  @P4 FMUL R13, R13, 0.25 ;  /* 0x3e8000000d0d4820 */ /* 0x000fe20000400000 */
[----:B------:R-:W-:Y:S01]  /*8d80*/  @!P5 FMUL R12, R12, 16777216 ;  /* 0x4b8000000c0cd820 */ /* 0x000fe20000400000 */
[----:B------:R-:W-:Y:S01]  /*8d90*/  @P4 FMUL R16, R16, 0.25 ;  /* 0x3e80000010104820 */ /* 0x000fe20000400000 */
[----:B-1----:R-:W-:-:S02]  /*8da0*/  FMUL R2, R0, R5 ;  /* 0x0000000500027220 */ /* 0x002fc40000400000 */
[----:B------:R-:W4:Y:S04]  /*8db0*/  LDL.LU R5, [R1+0x350] ;  /* 0x0003500001057983 */ /* 0x000f280000300800 */
[----:B------:R1:W-:Y:S01]  /*8dc0*/  STL [R1+0x8c], R3 ;  /* 0x00008c0301007387 */ /* 0x0003e20000100800 */
[----:B------:R-:W-:Y:S01]  /*8dd0*/  @!P5 FMUL R13, R13, 16777216 ;  /* 0x4b8000000d0dd820 */ /* 0x000fe20000400000 */
[----:B------:R-:W-:Y:S01]  /*8de0*/  @P4 FMUL R17, R17, 0.25 ;  /* 0x3e80000011114820 */ /* 0x000fe20000400000 */
[----:B------:R-:W-:Y:S01]  /*8df0*/  @!P5 FMUL R16, R16, 16777216 ;  /* 0x4b8000001010d820 */ /* 0x000fe20000400000 */
[----:B-1----:R-:W-:Y:S02]  /*8e00*/  FMUL R3, R0, R8 ;  /* 0x0000000800037220 */ /* 0x002fe40000400000 */
[----:B------:R-:W4:Y:S04]  /*8e10*/  LDL.LU R8, [R1+0x34c] ;  /* 0x00034c0001087983 */ /* 0x000f280000300800 */
[----:B------:R1:W-:Y:S01]  /*8e20*/  STL [R1+0x88], R2 ;  /* 0x0000880201007387 */ /* 0x0003e20000100800 */
[----:B------:R-:W-:Y:S01]  /*8e30*/  @P4 FMUL R24, R24, 0.25 ;  /* 0x3e80000018184820 */ /* 0x000fe20000400000 */
[----:B------:R-:W-:Y:S01]  /*8e40*/  @!P5 FMUL R17, R17, 16777216 ;  /* 0x4b8000001111d820 */ /* 0x000fe20000400000 */
[----:B------:R-:W0:Y:S01]  /*8e50*/  S2R R31, SR_TID.X ;  /* 0x00000000001f7919 */ /* 0x000e220000002100 */
[----:B-1----:R-:W-:-:S02]  /*8e60*/  FMUL R2, R0, R9 ;  /* 0x0000000900027220 */ /* 0x002fc40000400000 */
[----:B------:R-:W4:Y:S04]  /*8e70*/  LDL.LU R9, [R1+0x348] ;  /* 0x0003480001097983 */ /* 0x000f280000300800 */
[----:B------:R1:W-:Y:S01]  /*8e80*/  STL [R1+0x7c], R3 ;  /* 0x00007c0301007387 */ /* 0x0003e20000100800 */
[----:B------:R-:W-:Y:S01]  /*8e90*/  @P4 FMUL R25, R25, 0.25 ;  /* 0x3e80000019194820 */ /* 0x000fe20000400000 */
[----:B------:R-:W-:Y:S01]  /*8ea0*/  @!P5 FMUL R24, R24, 16777216 ;  /* 0x4b8000001818d820 */ /* 0x000fe20000400000 */
[----:B-1----:R-:W-:Y:S02]  /*8eb0*/  FMUL R3, R0, R12 ;  /* 0x0000000c00037220 */ /* 0x002fe40000400000 */
[----:B------:R-:W4:Y:S04]  /*8ec0*/  LDL.LU R12, [R1+0x344] ;  /* 0x00034400010c7983 */ /* 0x000f280000300800 */
[----:B------:R1:W-:Y:S01]  /*8ed0*/  STL [R1+0x78], R2 ;  /* 0x0000780201007387 */ /* 0x0003e20000100800 */
[----:B------:R-:W-:Y:S01]  /*8ee0*/  @P4 FMUL R28, R28, 0.25 ;  /* 0x3e8000001c1c4820 */ /* 0x000fe20000400000 */
[----:B------:R-:W-:Y:S01]  /*8ef0*/  @!P5 FMUL R25, R25, 16777216 ;  /* 0x4b8000001919d820 */ /* 0x000fe20000400000 */
        /* <DEDUP_REMOVED lines=9> */
[----:B------:R-:W-:Y:S01]  /*8f90*/  @P4 FMUL R20, R20, 0.25 ;  /* 0x3e80000014144820 */ /* 0x000fe20000400000 */
[----:B------:R-:W-:Y:S01]  /*8fa0*/  ISETP.GE.U32.AND P4, PT, R32, 0x7f800000, PT ;  /* 0x7f8000002000780c */ /* 0x000fe20003f86070 */
[----:B-1----:R-:W-:-:S02]  /*8fb0*/  FMUL R2, R0, R17 ;  /* 0x0000001100027220 */ /* 0x002fc40000400000 */
[----:B------:R-:W4:Y:S04]  /*8fc0*/  LDL.LU R17, [R1+0x338] ;  /* 0x0003380001117983 */ /* 0x000f280000300800 */
[----:B------:R1:W-:Y:S01]  /*8fd0*/  STL [R1+0x5c], R3 ;  /* 0x00005c0301007387 */ /* 0x0003e20000100800 */
[----:B------:R-:W-:Y:S01]  /*8fe0*/  @!P5 FMUL R29, R29, 16777216 ;  /* 0x4b8000001d1dd820 */ /* 0x000fe20000400000 */
[----:B-1----:R-:W-:Y:S02]  /*8ff0*/  FMUL R3, R0, R24 ;  /* 0x0000001800037220 */ /* 0x002fe40000400000 */
[----:B------:R-:W4:Y:S04]  /*9000*/  LDL.LU R24, [R1+0x334] ;  /* 0x0003340001187983 */ /* 0x000f280000300800 */
[----:B------:R1:W-:Y:S01]  /*9010*/  STL [R1+0x58], R2 ;  /* 0x0000580201007387 */ /* 0x0003e20000100800 */
[----:B------:R-:W-:Y:S01]  /*9020*/  @!P5 FMUL R61, R61, 16777216 ;  /* 0x4b8000003d3dd820 */ /* 0x000fe20000400000 */
[----:B------:R-:W-:Y:S01]  /*9030*/  @!P5 FMUL R20, R20, 16777216 ;  /* 0x4b8000001414d820 */ /* 0x000fe20000400000 */
[----:B-1----:R-:W-:-:S02]  /*9040*/  FMUL R2, R0, R25 ;  /* 0x0000001900027220 */ /* 0x002fc40000400000 */
[----:B------:R-:W4:Y:S04]  /*9050*/  LDL.LU R25, [R1+0x330] ;  /* 0x0003300001197983 */ /* 0x000f280000300800 */
[----:B------:R1:W-:Y:S01]  /*9060*/  STL [R1+0x4c], R3 ;  /* 0x00004c0301007387 */ /* 0x0003e20000100800 */
[C---:B------:R-:W-:Y:S01]  /*9070*/  FMUL R61, R0.reuse, R61 ;  /* 0x0000003d003d7220 */ /* 0x040fe20000400000 */
[C---:B-1----:R-:W-:Y:S02]  /*9080*/  FMUL R3, R0.reuse, R28 ;  /* 0x0000001c00037220 */ /* 0x042fe40000400000 */
[----:B------:R-:W4:Y:S04]  /*9090*/  LDL.LU R28, [R1+0x32c] ;  /* 0x00032c00011c7983 */ /* 0x000f280000300800 */
[----:B------:R1:W-:Y:S02]  /*90a0*/  STL [R1+0x48], R2 ;  /* 0x0000480201007387 */ /* 0x0003e40000100800 */
[----:B-1----:R-:W-:-:S02]  /*90b0*/  FMUL R2, R0, R29 ;  /* 0x0000001d00027220 */ /* 0x002fc40000400000 */
[----:B------:R-:W4:Y:S04]  /*90c0*/  LDL.LU R29, [R1+0x328] ;  /* 0x00032800011d7983 */ /* 0x000f280000300800 */
[----:B------:R-:W-:Y:S04]  /*90d0*/  STL [R1+0x1c], R3 ;  /* 0x00001c0301007387 */ /* 0x000fe80000100800 */
[----:B------:R1:W-:Y:S01]  /*90e0*/  STL [R1+0x18], R2 ;  /* 0x0000180201007387 */ /* 0x0003e20000100800 */
[----:B0-----:R-:W-:Y:S01]  /*90f0*/  LOP3.LUT R31, R31, 0x8, RZ, 0xc0, !PT ;  /* 0x000000081f1f7812 */ /* 0x001fe200078ec0ff */
[----:B-1----:R-:W-:Y:S01]  /*9100*/  FMUL R2, R0, R20 ;  /* 0x0000001400027220 */ /* 0x002fe20000400000 */
[----:B------:R-:W-:Y:S01]  /*9110*/  @P4 MOV R0, 0x7f800000 ;  /* 0x7f80000000004802 */ /* 0x000fe20000000f00 */
[----:B------:R-:W-:Y:S04]  /*9120*/  STL [R1+0x314], R61 ;  /* 0x0003143d01007387 */ /* 0x000fe80000100800 */
[----:B------:R-:W4:Y:S04]  /*9130*/  LDL.LU R20, [R1+0x324] ;  /* 0x0003240001147983 */ /* 0x000f280000300800 */
[----:B------:R3:W-:Y:S02]  /*9140*/  STL [R1+0x8], R2 ;  /* 0x0000080201007387 */ /* 0x0007e40000100800 */
[----:B---3--:R-:W-:Y:S01]  /*9150*/  LEA.HI R2, R31, R33, RZ, 0x1f ;  /* 0x000000211f027211 */ /* 0x008fe200078ff8ff */
[C---:B--2---:R-:W-:Y:S01]  /*9160*/  @P4 FFMA.FTZ R21, R32.reuse, R0, +INF ;  /* 0x7f80000020154423 */ /* 0x044fe20000010000 */
[----:B------:R-:W-:-:S04]  /*9170*/  FSETP.NEU.AND P4, PT, R32, RZ, PT ;  /* 0x000000ff2000720b */ /* 0x000fc80003f8d000 */
[----:B------:R0:W-:Y:S04]  /*9180*/  STL [R1+0x200], R21 ;  /* 0x0002001501007387 */ /* 0x0001e80000100800 */
[----:B0-----:R-:W2:Y:S04]  /*9190*/  LDL.LU R21, [R1+0x320] ;  /* 0x0003200001157983 */ /* 0x001ea80000300800 */
[----:B------:R-:W3:Y:S04]  /*91a0*/  LDL.LU R32, [R1+0x31c] ;  /* 0x00031c0001207983 */ /* 0x000ee80000300800 */
[----:B------:R-:W3:Y:S04]  /*91b0*/  LDL.LU R33, [R1+0x318] ;  /* 0x0003180001217983 */ /* 0x000ee80000300800 */
[----:B------:R-:W3:Y:S04]  /*91c0*/  LDL.LU R0, [R1+0x150] ;  /* 0x0001500001007983 */ /* 0x000ee80000300800 */
[----:B------:R0:W-:Y:S04]  /*91d0*/  STL [R1+0xf8], R2 ;  /* 0x0000f80201007387 */ /* 0x0001e80000100800 */
[----:B0-----:R-:W3:Y:S04]  /*91e0*/  LDL.LU R2, [R1+0x154] ;  /* 0x0001540001027983 */ /* 0x001ee80000300800 */
        /* <DEDUP_REMOVED lines=40> */
[----:B------:R-:W3:Y:S04]  /*9470*/  LDL.LU R59, [R1] ;  /* 0x00000000013b7983 */ /* 0x000ee80000300800 */
[----:B------:R-:W3:Y:S04]  /*9480*/  LDL.LU R60, [R1+0x4] ;  /* 0x00000400013c7983 */ /* 0x000ee80000300800 */
[----:B------:R-:W3:Y:S01]  /*9490*/  LDL.LU R61, [R1+0x180] ;  /* 0x00018000013d7983 */ /* 0x000ee20000300800 */
[----:B----4-:R-:W-:-:S04]  /*94a0*/  @P2 FMUL R29, R29, 0.25 ;  /* 0x3e8000001d1d2820 */ /* 0x010fc80000400000 */
[----:B------:R-:W-:Y:S01]  /*94b0*/  @!P3 FMUL R29, R29, 16777216 ;  /* 0x4b8000001d1db820 */ /* 0x000fe20000400000 */
[----:B------:R-:W-:Y:S01]  /*94c0*/  @P2 FMUL R28, R28, 0.25 ;  /* 0x3e8000001c1c2820 */ /* 0x000fe20000400000 */
[----:B------:R-:W-:-:S03]  /*94d0*/  @P2 FMUL R20, R20, 0.25 ;  /* 0x3e80000014142820 */ /* 0x000fc60000400000 */
[----:B------:R-:W-:Y:S01]  /*94e0*/  @!P3 FMUL R28, R28, 16777216 ;  /* 0x4b8000001c1cb820 */ /* 0x000fe20000400000 */
[----:B------:R-:W-:Y:S01]  /*94f0*/  @!P3 FMUL R20, R20, 16777216 ;  /* 0x4b8000001414b820 */ /* 0x000fe20000400000 */
[----:B------:R-:W-:Y:S01]  /*9500*/  @P2 FMUL R25, R25, 0.25 ;  /* 0x3e80000019192820 */ /* 0x000fe20000400000 */
[----:B------:R-:W-:Y:S01]  /*9510*/  @P2 FMUL R24, R24, 0.25 ;  /* 0x3e80000018182820 */ /* 0x000fe20000400000 */
[----:B------:R-:W-:Y:S01]  /*9520*/  @P2 FMUL R17, R17, 0.25 ;  /* 0x3e80000011112820 */ /* 0x000fe20000400000 */
[----:B------:R-:W-:Y:S01]  /*9530*/  @P2 FMUL R16, R16, 0.25 ;  /* 0x3e80000010102820 */ /* 0x000fe20000400000 */
[----:B------:R-:W-:Y:S01]  /*9540*/  @P2 FMUL R13, R13, 0.25 ;  /* 0x3e8000000d0d2820 */ /* 0x000fe20000400000 */
[----:B------:R-:W-:Y:S01]  /*9550*/  @!P3 FMUL R25, R25, 16777216 ;  /* 0x4b8000001919b820 */ /* 0x000fe20000400000 */
        /* <DEDUP_REMOVED lines=10> */
[----:B------:R-:W-:Y:S01]  /*9600*/  @!P3 FMUL R9, R9, 16777216 ;  /* 0x4b8000000909b820 */ /* 0x000fe20000400000 */
[----:B------:R-:W-:Y:S01]  /*9610*/  @!P3 FMUL R8, R8, 16777216 ;  /* 0x4b8000000808b820 */ /* 0x000fe20000400000 */
[----:B------:R-:W-:Y:S01]  /*9620*/  @!P3 FMUL R5, R5, 16777216 ;  /* 0x4b8000000505b820 */ /* 0x000fe20000400000 */
[----:B------:R-:W-:Y:S01]  /*9630*/  @!P3 FMUL R4, R4, 16777216 ;  /* 0x4b8000000404b820 */ /* 0x000fe20000400000 */
[----:B--2---:R-:W-:-:S04]  /*9640*/  @P2 FMUL R21, R21, 0.25 ;  /* 0x3e80000015152820 */ /* 0x004fc80000400000 */
[----:B------:R-:W-:Y:S01]  /*9650*/  @!P3 FMUL R21, R21, 16777216 ;  /* 0x4b8000001515b820 */ /* 0x000fe20000400000 */
[----:B---3--:R-:W-:Y:S01]  /*9660*/  @P2 FMUL R32, R32, 0.25 ;  /* 0x3e80000020202820 */ /* 0x008fe20000400000 */
[----:B------:R-:W-:-:S03]  /*9670*/  @P2 FMUL R33, R33, 0.25 ;  /* 0x3e80000021212820 */ /* 0x000fc60000400000 */
[----:B------:R-:W-:Y:S01]  /*9680*/  @!P3 FMUL R32, R32, 16777216 ;  /* 0x4b8000002020b820 */ /* 0x000fe20000400000 */
[----:B------:R-:W-:Y:S01]  /*9690*/  @!P3 FMUL R33, R33, 16777216 ;  /* 0x4b8000002121b820 */ /* 0x000fe20000400000 */
[----:B------:R-:W-:Y:S01]  /*96a0*/  @P2 FMUL R30, R30, 0.25 ;  /* 0x3e8000001e1e2820 */ /* 0x000fe20000400000 */
[----:B------:R-:W-:-:S03]  /*96b0*/  @P2 FMUL R31, R31, 0.25 ;  /* 0x3e8000001f1f2820 */ /* 0x000fc60000400000 */
[----:B------:R-:W-:Y:S01]  /*96c0*/  @!P3 FMUL R30, R30, 16777216 ;  /* 0x4b8000001e1eb820 */ /* 0x000fe20000400000 */
[----:B------:R-:W-:Y:S01]  /*96d0*/  @!P3 FMUL R31, R31, 16777216 ;  /* 0x4b8000001f1fb820 */ /* 0x000fe20000400000 */
[----:B------:R-:W-:-:S04]  /*96e0*/  @P2 FMUL R36, R36, 0.25 ;  /* 0x3e80000024242820 */ /* 0x000fc80000400000 */
[----:B------:R-:W-:Y:S01]  /*96f0*/  @!P3 FMUL R36, R36, 16777216 ;  /* 0x4b8000002424b820 */ /* 0x000fe20000400000 */
[----:B------:R-:W-:Y:S01]  /*9700*/  @P2 FMUL R40, R40, 0.25 ;  /* 0x3e80000028282820 */ /* 0x000fe20000400000 */
[----:B------:R-:W-:Y:S01]  /*9710*/  @P2 FMUL R41, R41, 0.25 ;  /* 0x3e80000029292820 */ /* 0x000fe20000400000 */
[----:B------:R-:W-:Y:S01]  /*9720*/  @P2 FMUL R42, R42, 0.25 ;  /* 0x3e8000002a2a2820 */ /* 0x000fe20000400000 */
[----:B------:R-:W-:-:S03]  /*9730*/  @P2 FMUL R43, R43, 0.25 ;  /* 0x3e8000002b2b2820 */ /* 0x000fc60000400000 */
[----:B------:R-:W-:Y:S01]  /*9740*/  @!P3 FMUL R42, R42, 16777216 ;  /* 0x4b8000002a2ab820 */ /* 0x000fe20000400000 */
[----:B------:R-:W-:Y:S01]  /*9750*/  @!P3 FMUL R41, R41, 16777216 ;  /* 0x4b8000002929b820 */ /* 0x000fe20000400000 */
[----:B------:R-:W-:Y:S01]  /*9760*/  @!P3 FMUL R43, R43, 16777216 ;  /* 0x4b8000002b2bb820 */ /* 0x000fe20000400000 */
[----:B------:R-:W-:-:S04]  /*9770*/  @P2 FMUL R46, R46, 0.25 ;  /* 0x3e8000002e2e2820 */ /* 0x000fc80000400000 */
[----:B------:R-:W-:Y:S01]  /*9780*/  @!P3 FMUL R46, R46, 16777216 ;  /* 0x4b8000002e2eb820 */ /* 0x000fe20000400000 */
[----:B------:R-:W-:Y:S01]  /*9790*/  @P2 FMUL R50, R50, 0.25 ;  /* 0x3e80000032322820 */ /* 0x000fe20000400000 */
[----:B------:R-:W-:Y:S01]  /*97a0*/  @P2 FMUL R52, R52, 0.25 ;  /* 0x3e80000034342820 */ /* 0x000fe20000400000 */
[----:B------:R-:W-:-:S05]  /*97b0*/  FMUL R29, R61, R29 ;  /* 0x0000001d3d1d7220 */ /* 0x000fca0000400000 */
[----:B------:R0:W-:Y:S02]  /*97c0*/  STL [R1+0x94], R29 ;  /* 0x0000941d01007387 */ /* 0x0001e40000100800 */
[----:B0-----:R-:W-:Y:S02]  /*97d0*/  IMAD.MOV.U32 R29, RZ, RZ, R61 ;  /* 0x000000ffff1d7224 */ /* 0x001fe400078e003d */
[----:B------:R-:W2:Y:S02]  /*97e0*/  LDL.LU R61, [R1+0x314] ;  /* 0x00031400013d7983 */ /* 0x000ea40000300800 */
[C---:B------:R-:W-:Y:S01]  /*97f0*/  FMUL R28, R29.reuse, R28 ;  /* 0x0000001c1d1c7220 */ /* 0x040fe20000400000 */
[----:B------:R-:W-:-:S04]  /*9800*/  FMUL R21, R29, R21 ;  /* 0x000000151d157220 */ /* 0x000fc80000400000 */
[----:B------:R0:W-:Y:S04]  /*9810*/  STL [R1+0x90], R28 ;  /* 0x0000901c01007387 */ /* 0x0001e80000100800 */
[----:B------:R1:W-:Y:S01]  /*9820*/  STL [R1+0x84], R21 ;  /* 0x0000841501007387 */ /* 0x0003e20000100800 */
[C---:B0-----:R-:W-:Y:S01]  /*9830*/  FMUL R28, R29.reuse, R20 ;  /* 0x000000141d1c7220 */ /* 0x041fe20000400000 */
[C---:B------:R-:W-:Y:S01]  /*9840*/  FMUL R20, R29.reuse, R32 ;  /* 0x000000201d147220 */ /* 0x040fe20000400000 */
[----:B-1----:R-:W-:-:S03]  /*9850*/  FMUL R21, R29, R33 ;  /* 0x000000211d157220 */ /* 0x002fc60000400000 */
[----:B------:R-:W-:Y:S01]  /*9860*/  STL [R1+0x80], R28 ;  /* 0x0000801c01007387 */ /* 0x000fe20000100800 */
[----:B------:R-:W-:Y:S01]  /*9870*/  FMUL R25, R29, R25 ;  /* 0x000000191d197220 */ /* 0x000fe20000400000 */
[----:B------:R-:W-:Y:S02]  /*9880*/  @P2 FMUL R60, R60, 0.25 ;  /* 0x3e8000003c3c2820 */ /* 0x000fe40000400000 */
[----:B------:R0:W-:Y:S04]  /*9890*/  STL [R1+0x74], R21 ;  /* 0x0000741501007387 */ /* 0x0001e80000100800 */
[----:B------:R1:W-:Y:S01]  /*98a0*/  STL [R1+0x70], R20 ;  /* 0x0000701401007387 */ /* 0x0003e20000100800 */
[----:B------:R-:W-:Y:S01]  /*98b0*/  @P2 FMUL R59, R59, 0.25 ;  /* 0x3e8000003b3b2820 */ /* 0x000fe20000400000 */
[----:B0-----:R-:W-:-:S02]  /*98c0*/  FMUL R21, R29, R24 ;  /* 0x000000181d157220 */ /* 0x001fc40000400000 */
[----:B------:R-:W-:Y:S01]  /*98d0*/  STL [R1+0x64], R25 ;  /* 0x0000641901007387 */ /* 0x000fe20000100800 */
[C---:B-1----:R-:W-:Y:S01]  /*98e0*/  FMUL R20, R29.reuse, R17 ;  /* 0x000000111d147220 */ /* 0x042fe20000400000 */
[C---:B------:R-:W-:Y:S01]  /*98f0*/  FMUL R17, R29.reuse, R16 ;  /* 0x000000101d117220 */ /* 0x040fe20000400000 */
[C---:B------:R-:W-:Y:S01]  /*9900*/  FMUL R16, R29.reuse, R13 ;  /* 0x0000000d1d107220 */ /* 0x040fe20000400000 */
[C---:B------:R-:W-:Y:S01]  /*9910*/  FMUL R13, R29.reuse, R12 ;  /* 0x0000000c1d0d7220 */ /* 0x040fe20000400000 */
[----:B------:R-:W-:Y:S01]  /*9920*/  @!P3 FMUL R60, R60, 16777216 ;  /* 0x4b8000003c3cb820 */ /* 0x000fe20000400000 */
[----:B------:R-:W-:Y:S01]  /*9930*/  STL [R1+0x60], R21 ;  /* 0x0000601501007387 */ /* 0x000fe20000100800 */
[C---:B------:R-:W-:Y:S01]  /*9940*/  FMUL R12, R29.reuse, R9 ;  /* 0x000000091d0c7220 */ /* 0x040fe20000400000 */
[----:B------:R-:W-:Y:S01]  /*9950*/  @P2 FMUL R58, R58, 0.25 ;  /* 0x3e8000003a3a2820 */ /* 0x000fe20000400000 */
[----:B------:R-:W-:Y:S01]  /*9960*/  FMUL R9, R29, R8 ;  /* 0x000000081d097220 */ /* 0x000fe20000400000 */
[----:B------:R-:W-:Y:S01]  /*9970*/  STL [R1+0x54], R20 ;  /* 0x0000541401007387 */ /* 0x000fe20000100800 */
[----:B------:R-:W-:Y:S01]  /*9980*/  @P2 FMUL R57, R57, 0.25 ;  /* 0x3e80000039392820 */ /* 0x000fe20000400000 */
[----:B------:R-:W-:Y:S01]  /*9990*/  FMUL R8, R29, R5 ;  /* 0x000000051d087220 */ /* 0x000fe20000400000 */
[----:B------:R-:W-:Y:S01]  /*99a0*/  @P2 FMUL R55, R55, 0.25 ;  /* 0x3e80000037372820 */ /* 0x000fe20000400000 */
[----:B------:R-:W-:Y:S01]  /*99b0*/  STL [R1+0x50], R17 ;  /* 0x0000501101007387 */ /* 0x000fe20000100800 */
[----:B------:R-:W-:Y:S01]  /*99c0*/  @P2 FMUL R54, R54, 0.25 ;  /* 0x3e80000036362820 */ /* 0x000fe20000400000 */
[----:B------:R-:W-:Y:S01]  /*99d0*/  FMUL R5, R29, R4 ;  /* 0x000000041d057220 */ /* 0x000fe20000400000 */
[----:B------:R-:W-:Y:S01]  /*99e0*/  @!P3 FMUL R59, R59, 16777216 ;  /* 0x4b8000003b3bb820 */ /* 0x000fe20000400000 */
[----:B------:R-:W-:Y:S01]  /*99f0*/  STL [R1+0x44], R16 ;  /* 0x0000441001007387 */ /* 0x000fe20000100800 */
[----:B------:R-:W-:Y:S01]  /*9a00*/  FMUL R4, R29, R60 ;  /* 0x0000003c1d047220 */ /* 0x000fe20000400000 */
[----:B------:R-:W-:Y:S01]  /*9a10*/  @P2 FMUL R56, R56, 0.25 ;  /* 0x3e80000038382820 */ /* 0x000fe20000400000 */
[----:B------:R-:W-:Y:S01]  /*9a20*/  @!P3 FMUL R58, R58, 16777216 ;  /* 0x4b8000003a3ab820 */ /* 0x000fe20000400000 */
[----:B------:R-:W-:Y:S01]  /*9a30*/  STL [R1+0x40], R13 ;  /* 0x0000400d01007387 */ /* 0x000fe20000100800 */
[----:B------:R-:W-:Y:S01]  /*9a40*/  @P2 FMUL R53, R53, 0.25 ;  /* 0x3e80000035352820 */ /* 0x000fe20000400000 */
[----:B------:R-:W-:-:S02]  /*9a50*/  @!P3 FMUL R57, R57, 16777216 ;  /* 0x4b8000003939b820 */ /* 0x000fc40000400000 */
[----:B------:R-:W-:Y:S01]  /*9a60*/  STL [R1+0x3c], R12 ;  /* 0x00003c0c01007387 */ /* 0x000fe20000100800 */
[----:B------:R-:W-:Y:S01]  /*9a70*/  @!P3 FMUL R55, R55, 16777216 ;  /* 0x4b8000003737b820 */ /* 0x000fe20000400000 */
[----:B------:R-:W-:Y:S02]  /*9a80*/  @!P3 FMUL R54, R54, 16777216 ;  /* 0x4b8000003636b820 */ /* 0x000fe40000400000 */
[----:B------:R-:W-:Y:S01]  /*9a90*/  STL [R1+0x38], R9 ;  /* 0x0000380901007387 */ /* 0x000fe20000100800 */
[----:B------:R-:W-:-:S03]  /*9aa0*/  @!P3 FMUL R56, R56, 16777216 ;  /* 0x4b8000003838b820 */ /* 0x000fc60000400000 */
[----:B------:R0:W-:Y:S01]  /*9ab0*/  STL [R1+0x34], R8 ;  /* 0x0000340801007387 */ /* 0x0001e20000100800 */
[----:B------:R-:W-:Y:S01]  /*9ac0*/  @!P3 FMUL R53, R53, 16777216 ;  /* 0x4b8000003535b820 */ /* 0x000fe20000400000 */
[----:B------:R-:W-:Y:S02]  /*9ad0*/  @!P3 FMUL R52, R52, 16777216 ;  /* 0x4b8000003434b820 */ /* 0x000fe40000400000 */
[----:B------:R1:W-:Y:S01]  /*9ae0*/  STL [R1+0x30], R5 ;  /* 0x0000300501007387 */ /* 0x0003e20000100800 */
[----:B------:R-:W-:-:S03]  /*9af0*/  @!P3 FMUL R50, R50, 16777216 ;  /* 0x4b8000003232b820 */ /* 0x000fc60000400000 */
[----:B------:R3:W-:Y:S01]  /*9b00*/  STL [R1+0x2c], R4 ;  /* 0x00002c0401007387 */ /* 0x0007e20000100800 */
[C---:B0-----:R-:W-:Y:S01]  /*9b10*/  FMUL R8, R29.reuse, R59 ;  /* 0x0000003b1d087220 */ /* 0x041fe20000400000 */
[C---:B------:R-:W-:Y:S01]  /*9b20*/  FMUL R59, R29.reuse, R55 ;  /* 0x000000371d3b7220 */ /* 0x040fe20000400000 */
[C---:B-1----:R-:W-:Y:S01]  /*9b30*/  FMUL R5, R29.reuse, R58 ;  /* 0x0000003a1d057220 */ /* 0x042fe20000400000 */
[C---:B------:R-:W-:Y:S01]  /*9b40*/  FMUL R58, R29.reuse, R54 ;  /* 0x000000361d3a7220 */ /* 0x040fe20000400000 */
[C---:B---3--:R-:W-:Y:S01]  /*9b50*/  FMUL R4, R29.reuse, R57 ;  /* 0x000000391d047220 */ /* 0x048fe20000400000 */
[----:B------:R-:W-:Y:S01]  /*9b60*/  STL [R1+0x28], R8 ;  /* 0x0000280801007387 */ /* 0x000fe20000100800 */
[C---:B------:R-:W-:Y:S01]  /*9b70*/  FMUL R60, R29.reuse, R56 ;  /* 0x000000381d3c7220 */ /* 0x040fe20000400000 */
[C---:B------:R-:W-:Y:S01]  /*9b80*/  FMUL R57, R29.reuse, R53 ;  /* 0x000000351d397220 */ /* 0x040fe20000400000 */
[C---:B------:R-:W-:Y:S01]  /*9b90*/  FMUL R56, R29.reuse, R52 ;  /* 0x000000341d387220 */ /* 0x040fe20000400000 */
[----:B------:R0:W-:Y:S01]  /*9ba0*/  STL [R1+0x24], R5 ;  /* 0x0000240501007387 */ /* 0x0001e20000100800 */
[C---:B------:R-:W-:Y:S01]  /*9bb0*/  FMUL R54, R29.reuse, R50 ;  /* 0x000000321d367220 */ /* 0x040fe20000400000 */
[----:B------:R-:W-:-:S02]  /*9bc0*/  FMUL R50, R29, R46 ;  /* 0x0000002e1d327220 */ /* 0x000fc40000400000 */
[----:B------:R1:W-:Y:S01]  /*9bd0*/  STL [R1+0x20], R4 ;  /* 0x0000200401007387 */ /* 0x0003e20000100800 */
[----:B------:R-:W-:-:S03]  /*9be0*/  IMAD.MOV.U32 R46, RZ, RZ, R29 ;  /* 0x000000ffff2e7224 */ /* 0x000fc600078e001d */
[----:B------:R3:W-:Y:S01]  /*9bf0*/  STL.64 [R1+0x308], R58 ;  /* 0x0003083a01007387 */ /* 0x0007e20000100a00 */
[----:B------:R-:W-:Y:S01]  /*9c00*/  @!P3 FMUL R40, R40, 16777216 ;  /* 0x4b8000002828b820 */ /* 0x000fe20000400000 */
[C---:B0-----:R-:W-:Y:S01]  /*9c10*/  FMUL R5, R46.reuse, R42 ;  /* 0x0000002a2e057220 */ /* 0x041fe20000400000 */
[C---:B------:R-:W-:Y:S01]  /*9c20*/  FMUL R8, R46.reuse, R41 ;  /* 0x000000292e087220 */ /* 0x040fe20000400000 */
[C---:B-1----:R-:W-:Y:S01]  /*9c30*/  FMUL R4, R46.reuse, R43 ;  /* 0x0000002b2e047220 */ /* 0x042fe20000400000 */
[----:B---3--:R-:W3:Y:S04]  /*9c40*/  LDL.LU R58, [R1+0x5c] ;  /* 0x00005c00013a7983 */ /* 0x008ee80000300800 */
[----:B------:R-:W3:Y:S04]  /*9c50*/  LDL.LU R59, [R1+0x4c] ;  /* 0x00004c00013b7983 */ /* 0x000ee80000300800 */
[----:B------:R0:W-:Y:S01]  /*9c60*/  STL.64 [R1+0x300], R56 ;  /* 0x0003003801007387 */ /* 0x0001e20000100a00 */
[C---:B------:R-:W-:Y:S01]  /*9c70*/  FMUL R9, R46.reuse, R40 ;  /* 0x000000282e097220 */ /* 0x040fe20000400000 */
[C---:B------:R-:W-:Y:S01]  /*9c80*/  FMUL R13, R46.reuse, R36 ;  /* 0x000000242e0d7220 */ /* 0x040fe20000400000 */
[C---:B------:R-:W-:Y:S01]  /*9c90*/  FMUL R32, R46.reuse, R31 ;  /* 0x0000001f2e207220 */ /* 0x040fe20000400000 */
[----:B------:R-:W-:Y:S01]  /*9ca0*/  FMUL R17, R46, R30 ;  /* 0x0000001e2e117220 */ /* 0x000fe20000400000 */
[----:B0-----:R-:W4:Y:S04]  /*9cb0*/  LDL.LU R56, [R1+0x58] ;  /* 0x0000580001387983 */ /* 0x001f280000300800 */
[----:B------:R-:W4:Y:S04]  /*9cc0*/  LDL.LU R57, [R1+0x48] ;  /* 0x0000480001397983 */ /* 0x000f280000300800 */
[----:B------:R-:W2:Y:S04]  /*9cd0*/  LDL.LU R43, [R1+0x6c] ;  /* 0x00006c00012b7983 */ /* 0x000ea80000300800 */
[----:B------:R-:W2:Y:S04]  /*9ce0*/  LDL.LU R42, [R1+0x7c] ;  /* 0x00007c00012a7983 */ /* 0x000ea80000300800 */
[----:B------:R-:W2:Y:S04]  /*9cf0*/  LDL.LU R41, [R1+0x68] ;  /* 0x0000680001297983 */ /* 0x000ea80000300800 */
[----:B------:R-:W2:Y:S04]  /*9d00*/  LDL.LU R40, [R1+0x78] ;  /* 0x0000780001287983 */ /* 0x000ea80000300800 */
[----:B------:R-:W2:Y:S04]  /*9d10*/  LDL.LU R36, [R1+0x1c] ;  /* 0x00001c0001247983 */ /* 0x000ea80000300800 */
[----:B------:R-:W2:Y:S04]  /*9d20*/  LDL.LU R31, [R1+0x8] ;  /* 0x00000800011f7983 */ /* 0x000ea80000300800 */
[----:B------:R-:W2:Y:S01]  /*9d30*/  LDL.LU R30, [R1+0x18] ;  /* 0x00001800011e7983 */ /* 0x000ea20000300800 */
[----:B------:R-:W-:Y:S01]  /*9d40*/  @P2 FMUL R51, R51, 0.25 ;  /* 0x3e80000033332820 */ /* 0x000fe20000400000 */
[----:B------:R-:W-:-:S03]  /*9d50*/  @P2 FMUL R47, R47, 0.25 ;  /* 0x3e8000002f2f2820 */ /* 0x000fc60000400000 */
[----:B------:R-:W-:Y:S01]  /*9d60*/  @!P3 FMUL R51, R51, 16777216 ;  /* 0x4b8000003333b820 */ /* 0x000fe20000400000 */
[----:B------:R-:W-:-:S03]  /*9d70*/  @!P3 FMUL R47, R47, 16777216 ;  /* 0x4b8000002f2fb820 */ /* 0x000fc60000400000 */
[C---:B------:R-:W-:Y:S01]  /*9d80*/  FMUL R55, R29.reuse, R51 ;  /* 0x000000331d377220 */ /* 0x040fe20000400000 */
[----:B------:R-:W-:Y:S02]  /*9d90*/  FMUL R51, R29, R47 ;  /* 0x0000002f1d337220 */ /* 0x000fe40000400000 */
[----:B------:R-:W0:Y:S01]  /*9da0*/  S2R R47, SR_TID.X ;  /* 0x00000000002f7919 */ /* 0x000e220000002100 */
[----:B------:R-:W-:Y:S01]  /*9db0*/  @P2 FMUL R3, R3, 0.25 ;  /* 0x3e80000003032820 */ /* 0x000fe20000400000 */
[----:B------:R-:W-:Y:S01]  /*9dc0*/  @P2 FMUL R0, R0, 0.25 ;  /* 0x3e80000000002820 */ /* 0x000fe20000400000 */
[----:B------:R-:W-:Y:S01]  /*9dd0*/  @P2 FMUL R48, R48, 0.25 ;  /* 0x3e80000030302820 */ /* 0x000fe20000400000 */
[----:B------:R-:W-:Y:S01]  /*9de0*/  @P2 FMUL R44, R44, 0.25 ;  /* 0x3e8000002c2c2820 */ /* 0x000fe20000400000 */
[----:B------:R-:W-:Y:S01]  /*9df0*/  @P2 FMUL R49, R49, 0.25 ;  /* 0x3e80000031312820 */ /* 0x000fe20000400000 */
[----:B------:R-:W-:Y:S01]  /*9e00*/  @P2 FMUL R45, R45, 0.25 ;  /* 0x3e8000002d2d2820 */ /* 0x000fe20000400000 */
[----:B------:R-:W-:Y:S01]  /*9e10*/  @P2 FMUL R35, R35, 0.25 ;  /* 0x3e80000023232820 */ /* 0x000fe20000400000 */
[----:B------:R-:W-:Y:S01]  /*9e20*/  @!P3 FMUL R3, R3, 16777216 ;  /* 0x4b8000000303b820 */ /* 0x000fe20000400000 */
[----:B------:R-:W-:Y:S01]  /*9e30*/  @!P3 FMUL R0, R0, 16777216 ;  /* 0x4b8000000000b820 */ /* 0x000fe20000400000 */
[----:B------:R-:W-:Y:S01]  /*9e40*/  @P2 FMUL R39, R39, 0.25 ;  /* 0x3e80000027272820 */ /* 0x000fe20000400000 */
        /* <DEDUP_REMOVED lines=18> */
[----:B------:R-:W-:Y:S01]  /*9f70*/  @!P3 FMUL R49, R49, 16777216 ;  /* 0x4b8000003131b820 */ /* 0x000fe20000400000 */
[----:B------:R-:W-:Y:S01]  /*9f80*/  @!P3 FMUL R45, R45, 16777216 ;  /* 0x4b8000002d2db820 */ /* 0x000fe20000400000 */
[----:B------:R-:W-:Y:S01]  /*9f90*/  @!P3 FMUL R35, R35, 16777216 ;  /* 0x4b8000002323b820 */ /* 0x000fe20000400000 */
[C---:B------:R-:W-:Y:S01]  /*9fa0*/  FMUL R28, R46.reuse, R3 ;  /* 0x000000032e1c7220 */ /* 0x040fe20000400000 */
        /* <DEDUP_REMOVED lines=18> */
[C---:B------:R-:W-:Y:S01]  /*a0d0*/  FMUL R52, R29.reuse, R48 ;  /* 0x000000301d347220 */ /* 0x040fe20000400000 */
[----:B------:R-:W-:Y:S01]  /*a0e0*/  FMUL R53, R29, R49 ;  /* 0x000000311d357220 */ /* 0x000fe20000400000 */
[C---:B------:R-:W-:Y:S01]  /*a0f0*/  FMUL R48, R46.reuse, R44 ;  /* 0x0000002c2e307220 */ /* 0x040fe20000400000 */
[C---:B------:R-:W-:Y:S01]  /*a100*/  FMUL R49, R46.reuse, R45 ;  /* 0x0000002d2e317220 */ /* 0x040fe20000400000 */
[C---:B------:R-:W-:Y:S01]  /*a110*/  FMUL R12, R46.reuse, R35 ;  /* 0x000000232e0c7220 */ /* 0x040fe20000400000 */
[----:B------:R-:W3:Y:S01]  /*a120*/  LDL.LU R44, [R1+0x98] ;  /* 0x00009800012c7983 */ /* 0x000ee20000300800 */
[C---:B------:R-:W-:Y:S01]  /*a130*/  FMUL R39, R46.reuse, R39 ;  /* 0x000000272e277220 */ /* 0x040fe20000400000 */
        /* <DEDUP_REMOVED lines=15> */
[----:B------:R-:W-:Y:S01]  /*a230*/  FMUL R7, R46, R7 ;  /* 0x000000072e077220 */ /* 0x000fe20000400000 */
[----:B------:R-:W-:Y:S01]  /*a240*/  F2FP.F16.F32.PACK_AB R28, R28, R0 ;  /* 0x000000001c1c723e */ /* 0x000fe200000000ff */
[----:B------:R-:W3:Y:S01]  /*a250*/  LDL.LU R45, [R1+0x88] ;  /* 0x00008800012d7983 */ /* 0x000ee20000300800 */
[----:B0-----:R-:W-:-:S03]  /*a260*/  IMAD.SHL.U32 R0, R47, 0x10, RZ ;  /* 0x000000102f007824 */ /* 0x001fc600078e00ff */
[----:B------:R-:W3:Y:S04]  /*a270*/  LDL.LU R46, [R1+0x9c] ;  /* 0x00009c00012e7983 */ /* 0x000ee80000300800 */
[----:B------:R-:W3:Y:S01]  /*a280*/  LDL.LU R47, [R1+0x8c] ;  /* 0x00008c00012f7983 */ /* 0x000ee20000300800 */
[----:B------:R-:W-:Y:S01]  /*a290*/  BAR.SYNC.DEFER_BLOCKING 0x0 ;  /* 0x0000000000007b1d */ /* 0x000fe20000010000 */
[----:B--2---:R-:W-:Y:S02]  /*a2a0*/  F2FP.F16.F32.PACK_AB R30, R30, R31 ;  /* 0x0000001f1e1e723e */ /* 0x004fe400000000ff */
[----:B------:R-:W-:-:S03]  /*a2b0*/  F2FP.F16.F32.PACK_AB R31, R36, R61 ;  /* 0x0000003d241f723e */ /* 0x000fc600000000ff */
[----:B------:R-:W2:Y:S01]  /*a2c0*/  LDL.LU R61, [R1+0x310] ;  /* 0x00031000013d7983 */ /* 0x000ea20000300800 */
[----:B------:R-:W-:Y:S02]  /*a2d0*/  LOP3.LUT R0, R0, 0x1ff0, RZ, 0xc0, !PT ;  /* 0x00001ff000007812 */ /* 0x000fe400078ec0ff */
[----:B----4-:R-:W-:Y:S02]  /*a2e0*/  F2FP.F16.F32.PACK_AB R26, R56, R57 ;  /* 0x00000039381a723e */ /* 0x010fe400000000ff */
[----:B---3--:R-:W-:Y:S02]  /*a2f0*/  F2FP.F16.F32.PACK_AB R27, R58, R59 ;  /* 0x0000003b3a1b723e */ /* 0x008fe400000000ff */
[----:B------:R-:W0:Y:S01]  /*a300*/  LDS.128 R56, [R0+UR6] ;  /* 0x0000000600387984 */ /* 0x000e220008000c00 */
[----:B------:R-:W-:Y:S01]  /*a310*/  F2FP.F16.F32.PACK_AB R29, R29, R2 ;  /* 0x000000021d1d723e */ /* 0x000fe200000000ff */
[----:B------:R-:W-:Y:S01]  /*a320*/  BAR.SYNC.DEFER_BLOCKING 0x0 ;  /* 0x0000000000007b1d */ /* 0x000fe20000010000 */
[----:B------:R-:W-:-:S02]  /*a330*/  F2FP.F16.F32.PACK_AB R24, R24, R7 ;  /* 0x000000071818723e */ /* 0x000fc400000000ff */
[----:B------:R-:W-:-:S03]  /*a340*/  F2FP.F16.F32.PACK_AB R25, R25, R10 ;  /* 0x0000000a1919723e */ /* 0x000fc600000000ff */
[----:B0-----:R-:W-:Y:S04]  /*a350*/  STL.64 [R1+0x10], R56 ;  /* 0x0000103801007387 */ /* 0x001fe80000100a00 */
[----:B------:R0:W-:Y:S04]  /*a360*/  STL.64 [R1+0x18], R58 ;  /* 0x0000183a01007387 */ /* 0x0001e80000100a00 */
[----:B0-----:R-:W3:Y:S04]  /*a370*/  LDL.LU.64 R58, [R1+0x308] ;  /* 0x00030800013a7983 */ /* 0x001ee80000300a00 */
[----:B------:R-:W4:Y:S04]  /*a380*/  LDL.LU.64 R56, [R1+0x300] ;  /* 0x0003000001387983 */ /* 0x000f280000300a00 */
[----:B--2---:R-:W-:Y:S01]  /*a390*/  STSM.16.M88.4 [R61], R28 ;  /* 0x0000001c3d007844 */ /* 0x004fe20000000200 */
[----:B------:R-:W-:Y:S06]  /*a3a0*/  BAR.SYNC.DEFER_BLOCKING 0x0 ;  /* 0x0000000000007b1d */ /* 0x000fec0000010000 */
[----:B------:R-:W0:Y:S02]  /*a3b0*/  LDS.128 R28, [R0+UR6] ;  /* 0x00000006001c7984 */ /* 0x000e240008000c00 */
[----:B------:R-:W-:Y:S06]  /*a3c0*/  BAR.SYNC.DEFER_BLOCKING 0x0 ;  /* 0x0000000000007b1d */ /* 0x000fec0000010000 */
[----:B------:R1:W-:Y:S04]  /*a3d0*/  STSM.16.M88.4 [R61], R24 ;  /* 0x000000183d007844 */ /* 0x0003e80000000200 */
[----:B0-----:R0:W-:Y:S04]  /*a3e0*/  STL.64 [R1], R28 ;  /* 0x0000001c01007387 */ /* 0x0011e80000100a00 */
[----:B------:R2:W-:Y:S04]  /*a3f0*/  STL.64 [R1+0x8], R30 ;  /* 0x0000081e01007387 */ /* 0x0005e80000100a00 */
[----:B-1----:R-:W3:Y:S04]  /*a400*/  LDL.LU R27, [R1+0xb8] ;  /* 0x0000b800011b7983 */ /* 0x002ee80000300800 */
[----:B------:R-:W3:Y:S04]  /*a410*/  LDL.LU R14, [R1+0xa8] ;  /* 0x0000a800010e7983 */ /* 0x000ee80000300800 */
[----:B------:R-:W3:Y:S04]  /*a420*/  LDL.LU R25, [R1+0xbc] ;  /* 0x0000bc0001197983 */ /* 0x000ee80000300800 */
[----:B------:R-:W3:Y:S04]  /*a430*/  LDL.LU R26, [R1+0xac] ;  /* 0x0000ac00011a7983 */ /* 0x000ee80000300800 */
[----:B0-----:R-:W3:Y:S04]  /*a440*/  LDL.LU R28, [R1+0xdc] ;  /* 0x0000dc00011c7983 */ /* 0x001ee80000300800 */
[----:B------:R-:W3:Y:S04]  /*a450*/  LDL.LU R29, [R1+0xc8] ;  /* 0x0000c800011d7983 */ /* 0x000ee80000300800 */
[----:B--2---:R-:W2:Y:S04]  /*a460*/  LDL.LU R30, [R1+0xec] ;  /* 0x0000ec00011e7983 */ /* 0x004ea80000300800 */
[----:B------:R-:W2:Y:S04]  /*a470*/  LDL.LU R36, [R1+0xcc] ;  /* 0x0000cc0001247983 */ /* 0x000ea80000300800 */
[----:B------:R-:W2:Y:S04]  /*a480*/  LDL.LU R7, [R1+0x170] ;  /* 0x0001700001077983 */ /* 0x000ea80000300800 */
[----:B------:R-:W2:Y:S04]  /*a490*/  LDL.LU R6, [R1+0x168] ;  /* 0x0001680001067983 */ /* 0x000ea80000300800 */
[----:B------:R-:W3:Y:S04]  /*a4a0*/  LDL.LU R2, [R1+0x174] ;  /* 0x0001740001027983 */ /* 0x000ee80000300800 */
[----:B------:R-:W3:Y:S01]  /*a4b0*/  LDL.LU R3, [R1+0x16c] ;  /* 0x00016c0001037983 */ /* 0x000ee20000300800 */
[----:B------:R-:W-:-:S02]  /*a4c0*/  F2FP.F16.F32.PACK_AB R21, R21, R18 ;  /* 0x000000121515723e */ /* 0x000fc400000000ff */
[----:B------:R-:W-:Y:S02]  /*a4d0*/  F2FP.F16.F32.PACK_AB R18, R44, R45 ;  /* 0x0000002d2c12723e */ /* 0x000fe400000000ff */
[----:B------:R-:W-:Y:S01]  /*a4e0*/  F2FP.F16.F32.PACK_AB R19, R46, R47 ;  /* 0x0000002f2e13723e */ /* 0x000fe200000000ff */
[----:B------:R-:W-:Y:S01]  /*a4f0*/  BAR.SYNC.DEFER_BLOCKING 0x0 ;  /* 0x0000000000007b1d */ /* 0x000fe20000010000 */
[----:B------:R-:W-:Y:S02]  /*a500*/  F2FP.F16.F32.PACK_AB R20, R20, R15 ;  /* 0x0000000f1414723e */ /* 0x000fe400000000ff */
[----:B------:R-:W-:-:S03]  /*a510*/  F2FP.F16.F32.PACK_AB R22, R40, R41 ;  /* 0x000000292816723e */ /* 0x000fc600000000ff */
[----:B------:R-:W0:Y:S01]  /*a520*/  LDS.128 R44, [R0+UR6] ;  /* 0x00000006002c7984 */ /* 0x000e220008000c00 */
[----:B------:R-:W-:Y:S01]  /*a530*/  F2FP.F16.F32.PACK_AB R23, R42, R43 ;  /* 0x0000002b2a17723e */ /* 0x000fe200000000ff */
[----:B------:R-:W-:Y:S06]  /*a540*/  BAR.SYNC.DEFER_BLOCKING 0x0 ;  /* 0x0000000000007b1d */ /* 0x000fec0000010000 */
[----:B------:R-:W-:Y:S02]  /*a550*/  STSM.16.M88.4 [R61], R20 ;  /* 0x000000143d007844 */ /* 0x000fe40000000200 */
[----:B------:R-:W-:Y:S06]  /*a560*/  BAR.SYNC.DEFER_BLOCKING 0x0 ;  /* 0x0000000000007b1d */ /* 0x000fec0000010000 */
[----:B0-----:R-:W-:Y:S04]  /*a570*/  STL.64 [R1+0x2f0], R44 ;  /* 0x0002f02c01007387 */ /* 0x001fe80000100a00 */
[----:B------:R-:W-:Y:S04]  /*a580*/  STL.64 [R1+0x2e8], R46 ;  /* 0x0002e82e01007387 */ /* 0x000fe80000100a00 */
[----:B------:R-:W4:Y:S04]  /*a590*/  LDL.LU R31, [R1+0x188] ;  /* 0x00018800011f7983 */ /* 0x000f280000300800 */
[----:B------:R-:W4:Y:S04]  /*a5a0*/  LDL.LU R10, [R1+0x178] ;  /* 0x00017800010a7983 */ /* 0x000f280000300800 */
[----:B------:R0:W1:Y:S04]  /*a5b0*/  LDS.128 R40, [R0+UR6] ;  /* 0x0000000600287984 */ /* 0x0000680008000c00 */
[----:B0-----:R-:W4:Y:S04]  /*a5c0*/  LDL.LU R0, [R1+0x18c] ;  /* 0x00018c0001007983 */ /* 0x001f280000300800 */
[----:B------:R-:W4:Y:S04]  /*a5d0*/  LDL.LU R11, [R1+0x17c] ;  /* 0x00017c00010b7983 */ /* 0x000f280000300800 */
[----:B-1----:R-:W-:Y:S01]  /*a5e0*/  STL [R1+0x2f8], R43 ;  /* 0x0002f82b01007387 */ /* 0x002fe20000100800 */
[----:B------:R-:W-:-:S02]  /*a5f0*/  F2FP.F16.F32.PACK_AB R16, R16, R35 ;  /* 0x000000231010723e */ /* 0x000fc400000000ff */
[----:B------:R-:W-:Y:S01]  /*a600*/  F2FP.F16.F32.PACK_AB R17, R17, R33 ;  /* 0x000000211111723e */ /* 0x000fe200000000ff */
[----:B------:R-:W-:Y:S01]  /*a610*/  BAR.SYNC.DEFER_BLOCKING 0x0 ;  /* 0x0000000000007b1d */ /* 0x000fe20000010000 */
[----:B------:R-:W-:Y:S02]  /*a620*/  F2FP.F16.F32.PACK_AB R4, R4, R8 ;  /* 0x000000080404723e */ /* 0x000fe400000000ff */
[----:B------:R-:W-:-:S03]  /*a630*/  F2FP.F16.F32.PACK_AB R8, R51, R49 ;  /* 0x000000313308723e */ /* 0x000fc600000000ff */
[----:B------:R0:W-:Y:S01]  /*a640*/  STSM.16.M88.4 [R61], R16 ;  /* 0x000000103d007844 */ /* 0x0001e20000000200 */
[----:B------:R-:W-:Y:S02]  /*a650*/  F2FP.F16.F32.PACK_AB R24, R39, R37 ;  /* 0x000000252718723e */ /* 0x000fe400000000ff */
[----:B--2---:R-:W-:Y:S02]  /*a660*/  F2FP.F16.F32.PACK_AB R6, R7, R6 ;  /* 0x000000060706723e */ /* 0x004fe400000000ff */
[----:B---3--:R-:W-:Y:S02]  /*a670*/  F2FP.F16.F32.PACK_AB R7, R2, R3 ;  /* 0x000000030207723e */ /* 0x008fe400000000ff */
[----:B------:R-:W2:Y:S04]  /*a680*/  LDL.LU R2, [R1+0x198] ;  /* 0x0001980001027983 */ /* 0x000ea80000300800 */
[----:B------:R-:W2:Y:S01]  /*a690*/  LDL.LU R3, [R1+0x190] ;  /* 0x0001900001037983 */ /* 0x000ea20000300800 */
[----:B------:R-:W-:-:S02]  /*a6a0*/  F2FP.F16.F32.PACK_AB R14, R27, R14 ;  /* 0x0000000e1b0e723e */ /* 0x000fc400000000ff */
[----:B------:R-:W1:Y:S01]  /*a6b0*/  S2R R27, SR_TID.X ;  /* 0x00000000001b7919 */ /* 0x000e620000002100 */
[----:B------:R-:W-:Y:S01]  /*a6c0*/  F2FP.F16.F32.PACK_AB R15, R25, R26 ;  /* 0x0000001a190f723e */ /* 0x000fe200000000ff */
[----:B------:R-:W3:Y:S01]  /*a6d0*/  LDL.LU R49, [R1+0x19c] ;  /* 0x00019c0001317983 */ /* 0x000ee20000300800 */
[----:B------:R-:W-:-:S03]  /*a6e0*/  F2FP.F16.F32.PACK_AB R25, R9, R38 ;  /* 0x000000260919723e */ /* 0x000fc600000000ff */
[----:B0-----:R-:W3:Y:S04]  /*a6f0*/  LDL.LU R19, [R1+0x194] ;  /* 0x0001940001137983 */ /* 0x001ee80000300800 */
[----:B------:R-:W3:Y:S04]  /*a700*/  LDL.LU R20, [R1+0x1a8] ;  /* 0x0001a80001147983 */ /* 0x000ee80000300800 */
[----:B------:R-:W3:Y:S04]  /*a710*/  LDL.LU R21, [R1+0x1a0] ;  /* 0x0001a00001157983 */ /* 0x000ee80000300800 */
[----:B------:R-:W3:Y:S04]  /*a720*/  LDL.LU R22, [R1+0x1ac] ;  /* 0x0001ac0001167983 */ /* 0x000ee80000300800 */
[----:B------:R-:W3:Y:S01]  /*a730*/  LDL.LU R23, [R1+0x1a4] ;  /* 0x0001a40001177983 */ /* 0x000ee20000300800 */
[----:B-1----:R-:W-:Y:S01]  /*a740*/  IMAD.SHL.U32 R43, R27, 0x10, RZ ;  /* 0x000000101b2b7824 */ /* 0x002fe200078e00ff */
[----:B------:R-:W-:-:S04]  /*a750*/  F2FP.F16.F32.PACK_AB R27, R30, R36 ;  /* 0x000000241e1b723e */ /* 0x000fc800000000ff */
[----:B------:R-:W-:Y:S01]  /*a760*/  LOP3.LUT R43, R43, 0x1ff0, RZ, 0xc0, !PT ;  /* 0x00001ff02b2b7812 */ /* 0x000fe200078ec0ff */
[----:B------:R-:W-:Y:S01]  /*a770*/  BAR.SYNC.DEFER_BLOCKING 0x0 ;  /* 0x0000000000007b1d */ /* 0x000fe20000010000 */
[----:B------:R-:W-:Y:S02]  /*a780*/  F2FP.F16.F32.PACK_AB R12, R12, R32 ;  /* 0x000000200c0c723e */ /* 0x000fe400000000ff */
[----:B------:R-:W-:-:S03]  /*a790*/  F2FP.F16.F32.PACK_AB R13, R13, R34 ;  /* 0x000000220d0d723e */ /* 0x000fc600000000ff */
[----:B------:R-:W-:Y:S02]  /*a7a0*/  LDS.128 R36, [R43+UR6] ;  /* 0x000000062b247984 */ /* 0x000fe40008000c00 */
[----:B------:R-:W-:Y:S06]  /*a7b0*/  BAR.SYNC.DEFER_BLOCKING 0x0 ;  /* 0x0000000000007b1d */ /* 0x000fec0000010000 */
[----:B------:R-:W-:Y:S02]  /*a7c0*/  STSM.16.M88.4 [R61], R12 ;  /* 0x0000000c3d007844 */ /* 0x000fe40000000200 */
[----:B------:R-:W-:Y:S01]  /*a7d0*/  BAR.SYNC.DEFER_BLOCKING 0x0 ;  /* 0x0000000000007b1d */ /* 0x000fe20000010000 */
[----:B------:R-:W-:-:S05]  /*a7e0*/  F2FP.F16.F32.PACK_AB R26, R28, R29 ;  /* 0x0000001d1c1a723e */ /* 0x000fca00000000ff */
[----:B------:R-:W-:Y:S02]  /*a7f0*/  LDS.128 R32, [R43+UR6] ;  /* 0x000000062b207984 */ /* 0x000fe40008000c00 */
[----:B------:R-:W-:Y:S01]  /*a800*/  BAR.SYNC.DEFER_BLOCKING 0x0 ;  /* 0x0000000000007b1d */ /* 0x000fe20000010000 */
[----:B------:R-:W-:-:S05]  /*a810*/  F2FP.F16.F32.PACK_AB R5, R48, R5 ;  /* 0x000000053005723e */ /* 0x000fca00000000ff */
[----:B------:R-:W3:Y:S01]  /*a820*/  LDL.LU R48, [R1+0x28] ;  /* 0x0000280001307983 */ /* 0x000ee20000300800 */
[----:B----4-:R-:W-:-:S03]  /*a830*/  F2FP.F16.F32.PACK_AB R11, R0, R11 ;  /* 0x0000000b000b723e */ /* 0x010fc600000000ff */
[----:B------:R0:W-:Y:S04]  /*a840*/  STSM.16.M88.4 [R61], R24 ;  /* 0x000000183d007844 */ /* 0x0001e80000000200 */
[----:B0-----:R-:W4:Y:S04]  /*a850*/  LDL.LU R24, [R1+0x20] ;  /* 0x0000200001187983 */ /* 0x001f280000300800 */
[----:B------:R-:W4:Y:S04]  /*a860*/  LDL.LU R25, [R1+0x2c] ;  /* 0x00002c0001197983 */ /* 0x000f280000300800 */
[----:B------:R-:W4:Y:S04]  /*a870*/  LDL.LU R26, [R1+0x24] ;  /* 0x00002400011a7983 */ /* 0x000f280000300800 */
[----:B------:R-:W4:Y:S04]  /*a880*/  LDL.LU R27, [R1+0x1b8] ;  /* 0x0001b800011b7983 */ /* 0x000f280000300800 */
[----:B------:R-:W4:Y:S04]  /*a890*/  LDL.LU R46, [R1+0x1b0] ;  /* 0x0001b000012e7983 */ /* 0x000f280000300800 */
[----:B------:R-:W4:Y:S04]  /*a8a0*/  LDL.LU R47, [R1+0x1bc] ;  /* 0x0001bc00012f7983 */ /* 0x000f280000300800 */
[----:B------:R-:W4:Y:S04]  /*a8b0*/  LDL.LU R44, [R1+0x1b4] ;  /* 0x0001b400012c7983 */ /* 0x000f280000300800 */
[----:B------:R-:W4:Y:S04]  /*a8c0*/  LDL.LU R45, [R1+0x38] ;  /* 0x00003800012d7983 */ /* 0x000f280000300800 */
[----:B------:R-:W4:Y:S01]  /*a8d0*/  LDL.LU R0, [R1+0x30] ;  /* 0x0000300001007983 */ /* 0x000f220000300800 */
[----:B------:R-:W-:Y:S01]  /*a8e0*/  F2FP.F16.F32.PACK_AB R10, R31, R10 ;  /* 0x0000000a1f0a723e */ /* 0x000fe200000000ff */
[----:B------:R-:W-:Y:S06]  /*a8f0*/  BAR.SYNC.DEFER_BLOCKING 0x0 ;  /* 0x0000000000007b1d */ /* 0x000fec0000010000 */
[----:B------:R-:W-:Y:S02]  /*a900*/  LDS.128 R28, [R43+UR6] ;  /* 0x000000062b1c7984 */ /* 0x000fe40008000c00 */
[----:B------:R-:W-:Y:S01]  /*a910*/  BAR.SYNC.DEFER_BLOCKING 0x0 ;  /* 0x0000000000007b1d */ /* 0x000fe20000010000 */
[----:B------:R-:W-:-:S05]  /*a920*/  F2FP.F16.F32.PACK_AB R9, R52, R50 ;  /* 0x000000323409723e */ /* 0x000fca00000000ff */
[----:B------:R0:W-:Y:S02]  /*a930*/  STSM.16.M88.4 [R61], R4 ;  /* 0x000000043d007844 */ /* 0x0001e40000000200 */
[----:B------:R-:W-:Y:S06]  /*a940*/  BAR.SYNC.DEFER_BLOCKING 0x0 ;  /* 0x0000000000007b1d */ /* 0x000fec0000010000 */
[----:B------:R-:W-:Y:S02]  /*a950*/  LDS.128 R12, [R43+UR6] ;  /* 0x000000062b0c7984 */ /* 0x000fe40008000c00 */
[----:B------:R-:W-:Y:S01]  /*a960*/  BAR.SYNC.DEFER_BLOCKING 0x0 ;  /* 0x0000000000007b1d */ /* 0x000fe20000010000 */
[----:B--2---:R-:W-:-:S05]  /*a970*/  F2FP.F16.F32.PACK_AB R18, R2, R3 ;  /* 0x000000030212723e */ /* 0x004fca00000000ff */
[----:B------:R-:W2:Y:S04]  /*a980*/  LDL.LU R2, [R1+0x3c] ;  /* 0x00003c0001027983 */ /* 0x000ea80000300800 */
[----:B------:R-:W2:Y:S04]  /*a990*/  LDL.LU R3, [R1+0x34] ;  /* 0x0000340001037983 */ /* 0x000ea80000300800 */
[----:B0-----:R-:W2:Y:S04]  /*a9a0*/  LDL.LU R6, [R1+0x1c8] ;  /* 0x0001c80001067983 */ /* 0x001ea80000300800 */
[----:B------:R-:W2:Y:S04]  /*a9b0*/  LDL.LU R50, [R1+0x1c0] ;  /* 0x0001c00001327983 */ /* 0x000ea80000300800 */
[----:B------:R-:W2:Y:S04]  /*a9c0*/  LDL.LU R7, [R1+0x1cc] ;  /* 0x0001cc0001077983 */ /* 0x000ea80000300800 */
[----:B------:R-:W2:Y:S04]  /*a9d0*/  LDL.LU R51, [R1+0x1c4] ;  /* 0x0001c40001337983 */ /* 0x000ea80000300800 */
[----:B------:R-:W-:Y:S01]  /*a9e0*/  STSM.16.M88.4 [R61], R8 ;  /* 0x000000083d007844 */ /* 0x000fe20000000200 */
[----:B------:R-:W-:Y:S01]  /*a9f0*/  BAR.SYNC.DEFER_BLOCKING 0x0 ;  /* 0x0000000000007b1d */ /* 0x000fe20000010000 */
[----:B------:R-:W-:-:S02]  /*aa00*/  F2FP.F16.F32.PACK_AB R16, R55, R53 ;  /* 0x000000353710723e */ /* 0x000fc400000000ff */
[----:B------:R-:W-:Y:S02]  /*aa10*/  F2FP.F16.F32.PACK_AB R17, R56, R54 ;  /* 0x000000363811723e */ /* 0x000fe400000000ff */
[----:B---3--:R-:W-:Y:S02]  /*aa20*/  F2FP.F16.F32.PACK_AB R54, R20, R21 ;  /* 0x000000151436723e */ /* 0x008fe400000000ff */
[----:B------:R-:W-:Y:S02]  /*aa30*/  F2FP.F16.F32.PACK_AB R55, R22, R23 ;  /* 0x000000171637723e */ /* 0x000fe400000000ff */
[----:B------:R-:W-:Y:S01]  /*aa40*/  LDS.128 R20, [R43+UR6] ;  /* 0x000000062b147984 */ /* 0x000fe20008000c00 */
[----:B------:R-:W-:Y:S01]  /*aa50*/  F2FP.F16.F32.PACK_AB R19, R49, R19 ;  /* 0x000000133113723e */ /* 0x000fe200000000ff */
[----:B------:R-:W-:Y:S06]  /*aa60*/  BAR.SYNC.DEFER_BLOCKING 0x0 ;  /* 0x0000000000007b1d */ /* 0x000fec0000010000 */
[----:B------:R-:W-:Y:S02]  /*aa70*/  STSM.16.M88.4 [R61], R16 ;  /* 0x000000103d007844 */ /* 0x000fe40000000200 */
[----:B------:R-:W-:Y:S01]  /*aa80*/  BAR.SYNC.DEFER_BLOCKING 0x0 ;  /* 0x0000000000007b1d */ /* 0x000fe20000010000 */
[----:B------:R-:W-:-:S02]  /*aa90*/  F2FP.F16.F32.PACK_AB R52, R59, R57 ;  /* 0x000000393b34723e */ /* 0x000fc400000000ff */
[----:B------:R-:W-:-:S03]  /*aaa0*/  F2FP.F16.F32.PACK_AB R53, R60, R58 ;  /* 0x0000003a3c35723e */ /* 0x000fc600000000ff */
[----:B------:R-:W-:Y:S02]  /*aab0*/  LDS.128 R8, [R43+UR6] ;  /* 0x000000062b087984 */ /* 0x000fe40008000c00 */
[----:B------:R-:W-:Y:S06]  /*aac0*/  BAR.SYNC.DEFER_BLOCKING 0x0 ;  /* 0x0000000000007b1d */ /* 0x000fec0000010000 */
[----:B------:R0:W-:Y:S04]  /*aad0*/  STSM.16.M88.4 [R61], R52 ;  /* 0x000000343d007844 */ /* 0x0001e80000000200 */
[----:B0-----:R-:W3:Y:S04]  /*aae0*/  LDL.LU R54, [R1+0x50] ;  /* 0x0000500001367983 */ /* 0x001ee80000300800 */
[----:B------:R-:W3:Y:S04]  /*aaf0*/  LDL.LU R55, [R1+0x40] ;  /* 0x0000400001377983 */ /* 0x000ee80000300800 */
[----:B------:R-:W3:Y:S01]  /*ab00*/  LDL.LU R60, [R1+0x54] ;  /* 0x00005400013c7983 */ /* 0x000ee20000300800 */
[----:B----4-:R-:W-:-:S02]  /*ab10*/  F2FP.F16.F32.PACK_AB R24, R48, R24 ;  /* 0x000000183018723e */ /* 0x010fc400000000ff */
[----:B------:R-:W-:Y:S02]  /*ab20*/  F2FP.F16.F32.PACK_AB R25, R25, R26 ;  /* 0x0000001a1919723e */ /* 0x000fe400000000ff */
[----:B------:R-:W-:Y:S02]  /*ab30*/  F2FP.F16.F32.PACK_AB R26, R27, R46 ;  /* 0x0000002e1b1a723e */ /* 0x000fe400000000ff */
[----:B------:R-:W3:Y:S01]  /*ab40*/  LDL.LU R46, [R1+0x44] ;  /* 0x00004400012e7983 */ /* 0x000ee20000300800 */
[----:B------:R-:W-:Y:S01]  /*ab50*/  F2FP.F16.F32.PACK_AB R27, R47, R44 ;  /* 0x0000002c2f1b723e */ /* 0x000fe200000000ff */
[----:B------:R-:W-:Y:S01]  /*ab60*/  BAR.SYNC.DEFER_BLOCKING 0x0 ;  /* 0x0000000000007b1d */ /* 0x000fe20000010000 */
[----:B------:R-:W-:-:S05]  /*ab70*/  F2FP.F16.F32.PACK_AB R48, R45, R0 ;  /* 0x000000002d30723e */ /* 0x000fca00000000ff */
[----:B------:R-:W4:Y:S04]  /*ab80*/  LDL.LU R47, [R1+0x1d8] ;  /* 0x0001d800012f7983 */ /* 0x000f280000300800 */
[----:B------:R-:W4:Y:S04]  /*ab90*/  LDL.LU R44, [R1+0x1d0] ;  /* 0x0001d000012c7983 */ /* 0x000f280000300800 */
[----:B------:R-:W3:Y:S04]  /*aba0*/  LDL.LU R45, [R1+0x1dc] ;  /* 0x0001dc00012d7983 */ /* 0x000ee80000300800 */
[----:B------:R-:W3:Y:S04]  /*abb0*/  LDL.LU R0, [R1+0x1d4] ;  /* 0x0001d40001007983 */ /* 0x000ee80000300800 */
[----:B------:R-:W3:Y:S04]  /*abc0*/  LDL.LU R56, [R1+0x60] ;  /* 0x0000600001387983 */ /* 0x000ee80000300800 */
[----:B------:R-:W3:Y:S04]  /*abd0*/  LDL.LU R57, [R1+0x64] ;  /* 0x0000640001397983 */ /* 0x000ee80000300800 */
[----:B------:R-:W4:Y:S04]  /*abe0*/  LDL.LU R58, [R1+0x1e0] ;  /* 0x0001e000013a7983 */ /* 0x000f280000300800 */
[----:B------:R-:W4:Y:S01]  /*abf0*/  LDL.LU R59, [R1+0x1e4] ;  /* 0x0001e400013b7983 */ /* 0x000f220000300800 */
[----:B--2---:R-:W-:-:S02]  /*ac00*/  F2FP.F16.F32.PACK_AB R50, R6, R50 ;  /* 0x000000320632723e */ /* 0x004fc400000000ff */
[----:B------:R-:W-:Y:S02]  /*ac10*/  F2FP.F16.F32.PACK_AB R51, R7, R51 ;  /* 0x000000330733723e */ /* 0x000fe400000000ff */
[----:B------:R-:W0:Y:S01]  /*ac20*/  LDS.128 R4, [R43+UR6] ;  /* 0x000000062b047984 */ /* 0x000e220008000c00 */
[----:B------:R-:W-:Y:S06]  /*ac30*/  BAR.SYNC.DEFER_BLOCKING 0x0 ;  /* 0x0000000000007b1d */ /* 0x000fec0000010000 */
[----:B------:R-:W-:Y:S02]  /*ac40*/  STSM.16.M88.4 [R61], R24 ;  /* 0x000000183d007844 */ /* 0x000fe40000000200 */
[----:B------:R-:W-:Y:S06]  /*ac50*/  BAR.SYNC.DEFER_BLOCKING 0x0 ;  /* 0x0000000000007b1d */ /* 0x000fec0000010000 */
[----:B------:R-:W1:Y:S01]  /*ac60*/  LDS.128 R16, [R43+UR6] ;  /* 0x000000062b107984 */ /* 0x000e620008000c00 */
[----:B------:R-:W-:-:S02]  /*ac70*/  F2FP.F16.F32.PACK_AB R49, R2, R3 ;  /* 0x000000030231723e */ /* 0x000fc400000000ff */
[----:B------:R-:W2:Y:S08]  /*ac80*/  LDC.64 R2, c[0x0][0x398] ;  /* 0x0000e600ff027b82 */ /* 0x000eb00000000a00 */
[----:B------:R-:W-:Y:S06]  /*ac90*/  BAR.SYNC.DEFER_BLOCKING 0x0 ;  /* 0x0000000000007b1d */ /* 0x000fec0000010000 */
[----:B0-----:R-:W-:Y:S04]  /*aca0*/  STL [R1+0x2d8], R5 ;  /* 0x0002d80501007387 */ /* 0x001fe80000100800 */
[----:B------:R0:W-:Y:S04]  /*acb0*/  STL.64 [R1+0x2c8], R6 ;  /* 0x0002c80601007387 */ /* 0x0001e80000100a00 */
[----:B0-----:R-:W2:Y:S04]  /*acc0*/  LDL.LU R7, [R1+0x70] ;  /* 0x0000700001077983 */ /* 0x001ea80000300800 */
[----:B------:R0:W-:Y:S01]  /*acd0*/  STSM.16.M88.4 [R61], R48 ;  /* 0x000000303d007844 */ /* 0x0001e20000000200 */
[----:B------:R-:W-:Y:S06]  /*ace0*/  BAR.SYNC.DEFER_BLOCKING 0x0 ;  /* 0x0000000000007b1d */ /* 0x000fec0000010000 */
[----:B-1----:R-:W-:Y:S04]  /*acf0*/  STL.64 [R1+0x298], R16 ;  /* 0x0002981001007387 */ /* 0x002fe80000100a00 */
[----:B------:R1:W-:Y:S04]  /*ad00*/  STL.64 [R1+0x288], R18 ;  /* 0x0002881201007387 */ /* 0x0003e80000100a00 */
[----:B0-----:R-:W2:Y:S04]  /*ad10*/  LDL.LU R51, [R1+0x74] ;  /* 0x0000740001337983 */ /* 0x001ea80000300800 */
[----:B------:R-:W2:Y:S04]  /*ad20*/  LDL.LU R49, [R1+0x1e8] ;  /* 0x0001e80001317983 */ /* 0x000ea80000300800 */
[----:B------:R-:W2:Y:S01]  /*ad30*/  LDL.LU R50, [R1+0x1ec] ;  /* 0x0001ec0001327983 */ /* 0x000ea20000300800 */
[----:B------:R-:W0:Y:S01]  /*ad40*/  S2R R53, SR_TID.X ;  /* 0x0000000000357919 */ /* 0x000e220000002100 */
[----:B------:R-:W0:Y:S02]  /*ad50*/  S2R R52, SR_CTAID.X ;  /* 0x0000000000347919 */ /* 0x000e240000002500 */
[----:B------:R-:W4:Y:S04]  /*ad60*/  LDS.128 R24, [R43+UR6] ;  /* 0x000000062b187984 */ /* 0x000f280008000c00 */
[----:B-1----:R-:W2:Y:S01]  /*ad70*/  LDL.LU R18, [R1+0x94] ;  /* 0x0000940001127983 */ /* 0x002ea20000300800 */
[----:B0-----:R-:W-:-:S02]  /*ad80*/  PRMT R52, R53, 0x6540, R52 ;  /* 0x0000654035347816 */ /* 0x001fc40000000034 */
[----:B---3--:R-:W-:-:S03]  /*ad90*/  F2FP.F16.F32.PACK_AB R53, R60, R46 ;  /* 0x0000002e3c35723e */ /* 0x008fc600000000ff */
[----:B------:R-:W-:Y:S01]  /*ada0*/  IMAD R48, R52, UR5, RZ ;  /* 0x0000000534307c24 */ /* 0x000fe2000f8e02ff */
[----:B------:R-:W-:Y:S01]  /*adb0*/  F2FP.F16.F32.PACK_AB R52, R54, R55 ;  /* 0x000000373634723e */ /* 0x000fe200000000ff */
[----:B------:R-:W3:Y:S01]  /*adc0*/  LDL.LU R60, [R1+0x84] ;  /* 0x00008400013c7983 */ /* 0x000ee20000300800 */
[----:B----4-:R-:W-:-:S03]  /*add0*/  F2FP.F16.F32.PACK_AB R54, R47, R44 ;  /* 0x0000002c2f36723e */ /* 0x010fc600000000ff */
[----:B------:R-:W4:Y:S01]  /*ade0*/  LDL.LU R44, [R1+0x1f4] ;  /* 0x0001f400012c7983 */ /* 0x000f220000300800 */
[----:B------:R-:W-:Y:S01]  /*adf0*/  F2FP.F16.F32.PACK_AB R55, R45, R0 ;  /* 0x000000002d37723e */ /* 0x000fe200000000ff */
[----:B------:R-:W-:Y:S06]  /*ae00*/  BAR.SYNC.DEFER_BLOCKING 0x0 ;  /* 0x0000000000007b1d */ /* 0x000fec0000010000 */
[----:B------:R-:W4:Y:S04]  /*ae10*/  LDL.LU R45, [R1+0x1f0] ;  /* 0x0001f000012d7983 */ /* 0x000f280000300800 */
[----:B------:R-:W3:Y:S04]  /*ae20*/  LDL.LU R46, [R1+0x1fc] ;  /* 0x0001fc00012e7983 */ /* 0x000ee80000300800 */
[----:B------:R-:W3:Y:S04]  /*ae30*/  LDL.LU R47, [R1+0x1f8] ;  /* 0x0001f800012f7983 */ /* 0x000ee80000300800 */
[----:B------:R-:W-:Y:S04]  /*ae40*/  STL.64 [R1+0x270], R24 ;  /* 0x0002701801007387 */ /* 0x000fe80000100a00 */
[----:B------:R-:W-:Y:S04]  /*ae50*/  STL.64 [R1+0x268], R26 ;  /* 0x0002681a01007387 */ /* 0x000fe80000100a00 */
[----:B------:R0:W-:Y:S04]  /*ae60*/  STSM.16.M88.4 [R61], R52 ;  /* 0x000000343d007844 */ /* 0x0001e80000000200 */
[----:B0-----:R-:W3:Y:S04]  /*ae70*/  LDL.LU R54, [R1+0x90] ;  /* 0x0000900001367983 */ /* 0x001ee80000300800 */
[----:B------:R-:W3:Y:S01]  /*ae80*/  LDL.LU R55, [R1+0x80] ;  /* 0x0000800001377983 */ /* 0x000ee20000300800 */
[----:B------:R-:W-:Y:S01]  /*ae90*/  UIMAD UR4, UR7, UR4, URZ ;  /* 0x00000004070472a4 */ /* 0x000fe2000f8e02ff */
[----:B------:R-:W-:-:S03]  /*aea0*/  IMAD.SHL.U32 R0, R48, 0x2, RZ ;  /* 0x0000000230007824 */ /* 0x000fc600078e00ff */
[----:B------:R-:W-:-:S06]  /*aeb0*/  USHF.L.U32 UR5, UR4, 0x1, URZ ;  /* 0x0000000104057899 */ /* 0x000fcc00080006ff */
[----:B--2---:R-:W-:Y:S01]  /*aec0*/  IADD3 R0, P2, P3, R0, UR5, R2 ;  /* 0x0000000500007c10 */ /* 0x004fe2000fb5e002 */
[----:B------:R-:W-:Y:S01]  /*aed0*/  IMAD.HI R2, R48, 0x2, RZ ;  /* 0x0000000230027827 */ /* 0x000fe200078e02ff */
[----:B------:R-:W0:Y:S01]  /*aee0*/  S2R R43, SR_TID.X ;  /* 0x00000000002b7919 */ /* 0x000e220000002100 */
[----:B------:R-:W-:-:S06]  /*aef0*/  UIMAD.WIDE UR4, UR4, 0x2, URZ ;  /* 0x00000002040478a5 */ /* 0x000fcc000f8e02ff */
[----:B------:R-:W-:Y:S02]  /*af00*/  IADD3.X R2, PT, PT, R2, UR5, R3, P2, P3 ;  /* 0x0000000502027c10 */ /* 0x000fe400097e6403 */
[----:B0-----:R-:W-:-:S03]  /*af10*/  SHF.R.U32.HI R43, RZ, 0x8, R43 ;  /* 0x00000008ff2b7819 */ /* 0x001fc6000001162b */
[----:B------:R-:W0:Y:S01]  /*af20*/  LDCU UR4, c[0x0][0x3ec] ;  /* 0x00007d80ff0477ac */ /* 0x000e220008000800 */
[----:B------:R-:W-:Y:S02]  /*af30*/  SGXT.U32 R43, R43, 0x1 ;  /* 0x000000012b2b781a */ /* 0x000fe40000000000 */
[----:B------:R-:W-:Y:S02]  /*af40*/  F2FP.F16.F32.PACK_AB R57, R51, R57 ;  /* 0x000000393339723e */ /* 0x000fe400000000ff */
[----:B------:R-:W1:Y:S01]  /*af50*/  S2R R51, SR_TID.X ;  /* 0x0000000000337919 */ /* 0x000e620000002100 */
[----:B------:R-:W-:Y:S02]  /*af60*/  F2FP.F16.F32.PACK_AB R58, R49, R58 ;  /* 0x0000003a313a723e */ /* 0x000fe400000000ff */
[----:B------:R-:W-:Y:S02]  /*af70*/  F2FP.F16.F32.PACK_AB R59, R50, R59 ;  /* 0x0000003b323b723e */ /* 0x000fe400000000ff */
[----:B-1----:R-:W-:-:S04]  /*af80*/  SHF.L.U32 R26, R51, 0x4, RZ ;  /* 0x00000004331a7819 */ /* 0x002fc800000006ff */
[----:B------:R-:W-:Y:S01]  /*af90*/  LOP3.LUT R26, R26, 0x1ff0, RZ, 0xc0, !PT ;  /* 0x00001ff01a1a7812 */ /* 0x000fe200078ec0ff */
[----:B------:R-:W-:Y:S01]  /*afa0*/  BAR.SYNC.DEFER_BLOCKING 0x0 ;  /* 0x0000000000007b1d */ /* 0x000fe20000010000 */
[----:B------:R-:W-:-:S07]  /*afb0*/  F2FP.F16.F32.PACK_AB R56, R7, R56 ;  /* 0x000000380738723e */ /* 0x000fce00000000ff */
[----:B------:R-:W1:Y:S01]  /*afc0*/  LDC R7, c[0x0][0x3e8] ;  /* 0x0000fa00ff077b82 */ /* 0x000e620000000800 */
[----:B------:R-:W2:Y:S07]  /*afd0*/  LDS.128 R48, [R26+UR6] ;  /* 0x000000061a307984 */ /* 0x000eae0008000c00 */
[----:B------:R-:W-:Y:S06]  /*afe0*/  BAR.SYNC.DEFER_BLOCKING 0x0 ;  /* 0x0000000000007b1d */ /* 0x000fec0000010000 */
[----:B------:R-:W-:Y:S02]  /*aff0*/  STSM.16.M88.4 [R61], R56 ;  /* 0x000000383d007844 */ /* 0x000fe40000000200 */
[----:B------:R-:W-:Y:S06]  /*b000*/  BAR.SYNC.DEFER_BLOCKING 0x0 ;  /* 0x0000000000007b1d */ /* 0x000fec0000010000 */
[----:B------:R-:W0:Y:S01]  /*b010*/  LDS.128 R56, [R26+UR6] ;  /* 0x000000061a387984 */ /* 0x000e220008000c00 */
[----:B-1----:R-:W-:-:S03]  /*b020*/  IMAD R43, R43, R7, RZ ;  /* 0x000000072b2b7224 */ /* 0x002fc600078e02ff */
[----:B--2---:R-:W-:Y:S01]  /*b030*/  STL.64 [R1+0x260], R48 ;  /* 0x0002603001007387 */ /* 0x004fe20000100a00 */
[----:B---3--:R-:W-:Y:S02]  /*b040*/  F2FP.F16.F32.PACK_AB R52, R54, R55 ;  /* 0x000000373634723e */ /* 0x008fe400000000ff */
[----:B----4-:R-:W-:Y:S02]  /*b050*/  F2FP.F16.F32.PACK_AB R54, R44, R45 ;  /* 0x0000002d2c36723e */ /* 0x010fe400000000ff */
[----:B------:R-:W-:Y:S01]  /*b060*/  LEA R44, P2, R43, R0, 0x1 ;  /* 0x000000002b2c7211 */ /* 0x000fe200078408ff */
[----:B------:R-:W-:Y:S01]  /*b070*/  STL.64 [R1+0x258], R50 ;  /* 0x0002583201007387 */ /* 0x000fe20000100a00 */
[----:B------:R-:W-:Y:S02]  /*b080*/  IMAD R3, R7, 0x2, R43 ;  /* 0x0000000207037824 */ /* 0x000fe400078e022b */
[----:B------:R-:W-:Y:S02]  /*b090*/  LEA.HI.X.SX32 R45, R43, R2, 0x1, P2 ;  /* 0x000000022b2d7211 */ /* 0x000fe400010f0eff */
[----:B------:R-:W2:Y:S04]  /*b0a0*/  LDL.LU R43, [R1+0x2f8] ;  /* 0x0002f800012b7983 */ /* 0x000ea80000300800 */
[----:B0-----:R0:W-:Y:S04]  /*b0b0*/  STL.64 [R1+0x250], R56 ;  /* 0x0002503801007387 */ /* 0x0011e80000100a00 */
[----:B0-----:R-:W3:Y:S04]  /*b0c0*/  LDL.LU R56, [R1+0x18] ;  /* 0x0000180001387983 */ /* 0x001ee80000300800 */
[----:B------:R-:W4:Y:S04]  /*b0d0*/  LDL.LU R57, [R1+0x1c] ;  /* 0x00001c0001397983 */ /* 0x000f280000300800 */
[----:B------:R0:W-:Y:S04]  /*b0e0*/  STL.64 [R1+0x248], R58 ;  /* 0x0002483a01007387 */ /* 0x0001e80000100a00 */
[----:B0-----:R-:W2:Y:S04]  /*b0f0*/  LDL.LU R58, [R1+0x10] ;  /* 0x00001000013a7983 */ /* 0x001ea80000300800 */
[----:B------:R-:W3:Y:S01]  /*b100*/  LDL.LU R59, [R1+0x14] ;  /* 0x00001400013b7983 */ /* 0x000ee20000300800 */
[----:B------:R-:W-:Y:S01]  /*b110*/  BAR.SYNC.DEFER_BLOCKING 0x0 ;  /* 0x0000000000007b1d */ /* 0x000fe20000010000 */
[----:B------:R-:W-:-:S02]  /*b120*/  F2FP.F16.F32.PACK_AB R53, R18, R60 ;  /* 0x0000003c1235723e */ /* 0x000fc400000000ff */
[----:B------:R-:W-:Y:S01]  /*b130*/  F2FP.F16.F32.PACK_AB R55, R46, R47 ;  /* 0x0000002f2e37723e */ /* 0x000fe200000000ff */
[----:B------:R-:W-:Y:S01]  /*b140*/  IMAD R18, R7, 0x2, R3 ;  /* 0x0000000207127824 */ /* 0x000fe200078e0203 */
[----:B------:R-:W-:-:S03]  /*b150*/  LEA R60, P3, R3, R0, 0x1 ;  /* 0x00000000033c7211 */ /* 0x000fc600078608ff */
[----:B------:R0:W-:Y:S01]  /*b160*/  STSM.16.M88.4 [R61], R52 ;  /* 0x000000343d007844 */ /* 0x0001e20000000200 */
[----:B------:R-:W-:Y:S01]  /*b170*/  BAR.SYNC.DEFER_BLOCKING 0x0 ;  /* 0x0000000000007b1d */ /* 0x000fe20000010000 */
[----:B------:R-:W-:-:S04]  /*b180*/  LEA R46, P5, R18, R0, 0x1 ;  /* 0x00000000122e7211 */ /* 0x000fc800078a08ff */
[-C--:B------:R-:W-:Y:S02]  /*b190*/  LEA.HI.X.SX32 R47, R18, R2.reuse, 0x1, P5 ;  /* 0x00000002122f7211 */ /* 0x080fe400028f0eff */
[----:B0-----:R-:W-:Y:S01]  /*b1a0*/  LEA.HI.X.SX32 R61, R3, R2, 0x1, P3 ;  /* 0x00000002033d7211 */ /* 0x001fe200018f0eff */
[----:B------:R-:W-:-:S04]  /*b1b0*/  IMAD R52, R7, 0x2, R18 ;  /* 0x0000000207347824 */ /* 0x000fc800078e0212 */
[----:B------:R-:W-:Y:S01]  /*b1c0*/  IMAD R3, R7, 0x2, R52 ;  /* 0x0000000207037824 */ /* 0x000fe200078e0234 */
[----:B--2---:R0:W-:Y:S04]  /*b1d0*/  STG.E.U16 desc[UR8][R44.64], R58 ;  /* 0x0000003a2c007986 */ /* 0x0041e8000c101508 */
[----:B---3--:R-:W-:Y:S04]  /*b1e0*/  STG.E.U16 desc[UR8][R60.64], R59 ;  /* 0x0000003b3c007986 */ /* 0x008fe8000c101508 */
[----:B------:R1:W-:Y:S04]  /*b1f0*/  STG.E.U16 desc[UR8][R46.64], R56 ;  /* 0x000000382e007986 */ /* 0x0003e8000c101508 */
[----:B0-----:R-:W2:Y:S04]  /*b200*/  LDL.LU.64 R44, [R1+0x2f0] ;  /* 0x0002f000012c7983 */ /* 0x001ea80000300a00 */
[----:B-1----:R-:W3:Y:S04]  /*b210*/  LDL.LU.64 R46, [R1+0x2e8] ;  /* 0x0002e800012e7983 */ /* 0x002ee80000300a00 */
[----:B------:R-:W2:Y:S01]  /*b220*/  LDL.LU R49, [R1] ;  /* 0x0000000001317983 */ /* 0x000ea20000300800 */
[----:B------:R-:W-:-:S03]  /*b230*/  LEA R60, P2, R52, R0, 0x1 ;  /* 0x00000000343c7211 */ /* 0x000fc600078408ff */
[----:B------:R-:W3:Y:S04]  /*b240*/  LDL.LU R26, [R1+0x4] ;  /* 0x00000400011a7983 */ /* 0x000ee80000300800 */
[----:B------:R-:W3:Y:S01]  /*b250*/  LDL.LU R18, [R1+0x8] ;  /* 0x0000080001127983 */ /* 0x000ee20000300800 */
[----:B------:R-:W-:Y:S02]  /*b260*/  LEA.HI.X.SX32 R61, R52, R2, 0x1, P2 ;  /* 0x00000002343d7211 */ /* 0x000fe400010f0eff */
[C---:B------:R-:W-:Y:S02]  /*b270*/  LEA R54, P2, R3.reuse, R0, 0x1 ;  /* 0x0000000003367211 */ /* 0x040fe400078408ff */
[----:B------:R-:W-:Y:S02]  /*b280*/  PRMT R27, R58, 0x7632, R27 ;  /* 0x000076323a1b7816 */ /* 0x000fe4000000001b */
[----:B------:R-:W-:Y:S01]  /*b290*/  LEA.HI.X.SX32 R55, R3, R2, 0x1, P2 ;  /* 0x0000000203377211 */ /* 0x000fe200010f0eff */
[----:B----4-:R-:W-:Y:S04]  /*b2a0*/  STG.E.U16 desc[UR8][R60.64], R57 ;  /* 0x000000393c007986 */ /* 0x010fe8000c101508 */
[----:B------:R0:W-:Y:S04]  /*b2b0*/  STG.E.U16 desc[UR8][R54.64], R27 ;  /* 0x0000001b36007986 */ /* 0x0001e8000c101508 */
[----:B0-----:R-:W4:Y:S01]  /*b2c0*/  LDL.LU R27, [R1+0xc] ;  /* 0x00000c00011b7983 */ /* 0x001f220000300800 */
[----:B------:R-:W-:Y:S01]  /*b2d0*/  IMAD R53, R7, 0x2, R3 ;  /* 0x0000000207357824 */ /* 0x000fe200078e0203 */
[----:B------:R-:W-:-:S04]  /*b2e0*/  PRMT R50, R56, 0x7632, R50 ;  /* 0x0000763238327816 */ /* 0x000fc80000000032 */
[----:B------:R-:W-:Y:S02]  /*b2f0*/  LEA R52, P2, R53, R0, 0x1 ;  /* 0x0000000035347211 */ /* 0x000fe400078408ff */
[----:B------:R-:W-:Y:S02]  /*b300*/  LEA R3, R7, R53, 0x1 ;  /* 0x0000003507037211 */ /* 0x000fe400078e08ff */
[----:B------:R-:W-:Y:S02]  /*b310*/  LEA.HI.X.SX32 R53, R53, R2, 0x1, P2 ;  /* 0x0000000235357211 */ /* 0x000fe400010f0eff */
[----:B------:R-:W-:Y:S01]  /*b320*/  LEA R56, P2, R3, R0, 0x1 ;  /* 0x0000000003387211 */ /* 0x000fe200078408ff */
[----:B------:R-:W-:Y:S01]  /*b330*/  IMAD R61, R7, 0x2, R3 ;  /* 0x00000002073d7824 */ /* 0x000fe200078e0203 */
[----:B------:R-:W-:Y:S02]  /*b340*/  PRMT R51, R59, 0x7632, R51 ;  /* 0x000076323b337816 */ /* 0x000fe40000000033 */
[----:B------:R-:W-:-:S02]  /*b350*/  PRMT R48, R57, 0x7632, R48 ;  /* 0x0000763239307816 */ /* 0x000fc40000000030 */
[----:B------:R-:W-:Y:S01]  /*b360*/  LEA.HI.X.SX32 R57, R3, R2, 0x1, P2 ;  /* 0x0000000203397211 */ /* 0x000fe200010f0eff */
[C---:B------:R-:W-:Y:S01]  /*b370*/  IMAD R3, R7.reuse, 0x2, R61 ;  /* 0x0000000207037824 */ /* 0x040fe200078e023d */
[----:B------:R0:W-:Y:S03]  /*b380*/  STG.E.U16 desc[UR8][R52.64], R51 ;  /* 0x0000003334007986 */ /* 0x0001e6000c101508 */
[----:B------:R-:W-:Y:S01]  /*b390*/  IMAD R55, R7, 0x2, R3 ;  /* 0x0000000207377824 */ /* 0x000fe200078e0203 */
[-C--:B------:R-:W-:Y:S02]  /*b3a0*/  LEA R60, P3, R3, R0.reuse, 0x1 ;  /* 0x00000000033c7211 */ /* 0x080fe400078608ff */
[----:B0-----:R-:W-:-:S04]  /*b3b0*/  LEA R52, P2, R61, R0, 0x1 ;  /* 0x000000003d347211 */ /* 0x001fc800078408ff */
[-C--:B------:R-:W-:Y:S02]  /*b3c0*/  LEA.HI.X.SX32 R53, R61, R2.reuse, 0x1, P2 ;  /* 0x000000023d357211 */ /* 0x080fe400010f0eff */
[----:B------:R-:W-:Y:S01]  /*b3d0*/  LEA.HI.X.SX32 R61, R3, R2, 0x1, P3 ;  /* 0x00000002033d7211 */ /* 0x000fe200018f0eff */
[----:B------:R-:W-:Y:S01]  /*b3e0*/  IMAD R3, R7, 0x2, R55 ;  /* 0x0000000207037824 */ /* 0x000fe200078e0237 */
[----:B------:R-:W-:Y:S01]  /*b3f0*/  STG.E.U16 desc[UR8][R56.64], R50 ;  /* 0x0000003238007986 */ /* 0x000fe2000c101508 */
[----:B------:R-:W-:-:S03]  /*b400*/  LEA R54, P2, R55, R0, 0x1 ;  /* 0x0000000037367211 */ /* 0x000fc600078408ff */
[----:B------:R0:W-:Y:S01]  /*b410*/  STG.E.U16 desc[UR8][R52.64], R48 ;  /* 0x0000003034007986 */ /* 0x0001e2000c101508 */
[----:B------:R-:W-:Y:S02]  /*b420*/  LEA.HI.X.SX32 R55, R55, R2, 0x1, P2 ;  /* 0x0000000237377211 */ /* 0x000fe400010f0eff */
[----:B0-----:R-:W-:Y:S01]  /*b430*/  LEA R52, P3, R3, R0, 0x1 ;  /* 0x0000000003347211 */ /* 0x001fe200078608ff */
[----:B------:R-:W-:-:S03]  /*b440*/  IMAD R48, R7, 0x2, R3 ;  /* 0x0000000207307824 */ /* 0x000fc600078e0203 */
[----:B------:R-:W-:Y:S01]  /*b450*/  LEA.HI.X.SX32 R53, R3, R2, 0x1, P3 ;  /* 0x0000000203357211 */ /* 0x000fe200018f0eff */
[----:B--2---:R-:W-:Y:S04]  /*b460*/  STG.E.U16 desc[UR8][R60.64], R49 ;  /* 0x000000313c007986 */ /* 0x004fe8000c101508 */
[----:B---3--:R0:W-:Y:S04]  /*b470*/  STG.E.U16 desc[UR8][R54.64], R26 ;  /* 0x0000001a36007986 */ /* 0x0081e8000c101508 */
[----:B------:R1:W-:Y:S01]  /*b480*/  STG.E.U16 desc[UR8][R52.64], R18 ;  /* 0x0000001234007986 */ /* 0x0003e2000c101508 */
[----:B0-----:R-:W-:-:S02]  /*b490*/  LEA R54, P2, R48, R0, 0x1 ;  /* 0x0000000030367211 */ /* 0x001fc400078408ff */
[C---:B-1----:R-:W-:Y:S02]  /*b4a0*/  LEA R52, R7.reuse, R48, 0x1 ;  /* 0x0000003007347211 */ /* 0x042fe400078e08ff */
[----:B------:R-:W-:Y:S02]  /*b4b0*/  LEA.HI.X.SX32 R55, R48, R2, 0x1, P2 ;  /* 0x0000000230377211 */ /* 0x000fe400010f0eff */
[----:B------:R-:W-:Y:S01]  /*b4c0*/  LEA R60, P2, R52, R0, 0x1 ;  /* 0x00000000343c7211 */ /* 0x000fe200078408ff */
[C---:B------:R-:W-:Y:S01]  /*b4d0*/  IMAD R3, R7.reuse, 0x2, R52 ;  /* 0x0000000207037824 */ /* 0x040fe200078e0234 */
[----:B------:R-:W-:Y:S02]  /*b4e0*/  PRMT R24, R18, 0x7632, R24 ;  /* 0x0000763212187816 */ /* 0x000fe40000000018 */
[----:B------:R-:W-:Y:S01]  /*b4f0*/  LEA.HI.X.SX32 R61, R52, R2, 0x1, P2 ;  /* 0x00000002343d7211 */ /* 0x000fe200010f0eff */
[----:B------:R-:W-:Y:S01]  /*b500*/  IMAD R18, R7, 0x2, R3 ;  /* 0x0000000207127824 */ /* 0x000fe200078e0203 */
[----:B------:R-:W-:-:S02]  /*b510*/  LEA R52, P2, R3, R0, 0x1 ;  /* 0x0000000003347211 */ /* 0x000fc400078408ff */
[----:B------:R-:W-:Y:S02]  /*b520*/  PRMT R19, R49, 0x7632, R19 ;  /* 0x0000763231137816 */ /* 0x000fe40000000013 */
[----:B------:R-:W-:Y:S01]  /*b530*/  LEA.HI.X.SX32 R53, R3, R2, 0x1, P2 ;  /* 0x0000000203357211 */ /* 0x000fe200010f0eff */
[----:B------:R-:W-:Y:S01]  /*b540*/  IMAD R3, R7, 0x2, R18 ;  /* 0x0000000207037824 */ /* 0x000fe200078e0212 */
[----:B----4-:R0:W-:Y:S01]  /*b550*/  STG.E.U16 desc[UR8][R54.64], R27 ;  /* 0x0000001b36007986 */ /* 0x0101e2000c101508 */
[----:B------:R-:W-:-:S03]  /*b560*/  PRMT R25, R26, 0x7632, R25 ;  /* 0x000076321a197816 */ /* 0x000fc60000000019 */
[----:B------:R1:W-:Y:S01]  /*b570*/  STG.E.U16 desc[UR8][R60.64], R19 ;  /* 0x000000133c007986 */ /* 0x0003e2000c101508 */
[----:B0-----:R-:W-:-:S03]  /*b580*/  LEA R54, P2, R18, R0, 0x1 ;  /* 0x0000000012367211 */ /* 0x001fc600078408ff */
[----:B------:R0:W-:Y:S01]  /*b590*/  STG.E.U16 desc[UR8][R52.64], R25 ;  /* 0x0000001934007986 */ /* 0x0001e2000c101508 */
[----:B-1----:R-:W-:Y:S01]  /*b5a0*/  IMAD R61, R7, 0x2, R3 ;  /* 0x00000002073d7824 */ /* 0x002fe200078e0203 */
[----:B------:R-:W-:Y:S02]  /*b5b0*/  LEA.HI.X.SX32 R55, R18, R2, 0x1, P2 ;  /* 0x0000000212377211 */ /* 0x000fe400010f0eff */
[----:B------:R-:W-:Y:S01]  /*b5c0*/  LEA R18, P2, R3, R0, 0x1 ;  /* 0x0000000003127211 */ /* 0x000fe200078408ff */
[----:B0-----:R-:W-:-:S03]  /*b5d0*/  IMAD R53, R7, 0x2, R61 ;  /* 0x0000000207357824 */ /* 0x001fc600078e023d */
[----:B------:R-:W-:Y:S02]  /*b5e0*/  LEA.HI.X.SX32 R19, R3, R2, 0x1, P2 ;  /* 0x0000000203137211 */ /* 0x000fe400010f0eff */
[----:B------:R-:W-:Y:S02]  /*b5f0*/  LEA R60, P2, R61, R0, 0x1 ;  /* 0x000000003d3c7211 */ /* 0x000fe400078408ff */
[----:B------:R-:W-:Y:S01]  /*b600*/  LEA R3, R7, R53, 0x1 ;  /* 0x0000003507037211 */ /* 0x000fe200078e08ff */
[----:B------:R0:W-:Y:S01]  /*b610*/  STG.E.U16 desc[UR8][R54.64], R24 ;  /* 0x0000001836007986 */ /* 0x0001e2000c101508 */
[----:B------:R-:W-:Y:S02]  /*b620*/  LEA.HI.X.SX32 R61, R61, R2, 0x1, P2 ;  /* 0x000000023d3d7211 */ /* 0x000fe400010f0eff */
[----:B------:R-:W-:Y:S02]  /*b630*/  PRMT R17, R27, 0x7632, R17 ;  /* 0x000076321b117816 */ /* 0x000fe40000000011 */
[----:B------:R-:W-:-:S02]  /*b640*/  LEA R52, P3, R53, R0, 0x1 ;  /* 0x0000000035347211 */ /* 0x000fc400078608ff */
[----:B0-----:R-:W-:Y:S01]  /*b650*/  LEA R54, P2, R3, R0, 0x1 ;  /* 0x0000000003367211 */ /* 0x001fe200078408ff */
[----:B------:R-:W-:Y:S01]  /*b660*/  STG.E.U16 desc[UR8][R18.64], R17 ;  /* 0x0000001112007986 */ /* 0x000fe2000c101508 */
[-C--:B------:R-:W-:Y:S02]  /*b670*/  LEA.HI.X.SX32 R53, R53, R2.reuse, 0x1, P3 ;  /* 0x0000000235357211 */ /* 0x080fe400018f0eff */
[----:B------:R-:W-:Y:S01]  /*b680*/  LEA.HI.X.SX32 R55, R3, R2, 0x1, P2 ;  /* 0x0000000203377211 */ /* 0x000fe200010f0eff */
[C---:B------:R-:W-:Y:S01]  /*b690*/  IMAD R3, R7.reuse, 0x2, R3 ;  /* 0x0000000207037824 */ /* 0x040fe200078e0203 */
[----:B------:R0:W-:Y:S04]  /*b6a0*/  STG.E.U16 desc[UR8][R60.64], R44 ;  /* 0x0000002c3c007986 */ /* 0x0001e8000c101508 */
[----:B------:R1:W-:Y:S04]  /*b6b0*/  STG.E.U16 desc[UR8][R52.64], R45 ;  /* 0x0000002d34007986 */ /* 0x0003e8000c101508 */
[----:B------:R2:W-:Y:S01]  /*b6c0*/  STG.E.U16 desc[UR8][R54.64], R46 ;  /* 0x0000002e36007986 */ /* 0x0005e2000c101508 */
[----:B0-----:R-:W-:Y:S01]  /*b6d0*/  IMAD R60, R7, 0x2, R3 ;  /* 0x00000002073c7824 */ /* 0x001fe200078e0203 */
[----:B-1----:R-:W-:-:S03]  /*b6e0*/  LEA R52, P2, R3, R0, 0x1 ;  /* 0x0000000003347211 */ /* 0x002fc600078408ff */
[----:B--2---:R-:W-:Y:S01]  /*b6f0*/  IMAD R55, R7, 0x2, R60 ;  /* 0x0000000207377824 */ /* 0x004fe200078e023c */
[----:B------:R-:W-:Y:S02]  /*b700*/  LEA.HI.X.SX32 R53, R3, R2, 0x1, P2 ;  /* 0x0000000203357211 */ /* 0x000fe400010f0eff */
[----:B------:R-:W-:Y:S02]  /*b710*/  PRMT R54, R44, 0x7632, R54 ;  /* 0x000076322c367816 */ /* 0x000fe40000000036 */
[----:B------:R-:W-:Y:S01]  /*b720*/  PRMT R16, R46, 0x7632, R16 ;  /* 0x000076322e107816 */ /* 0x000fe20000000010 */
[----:B------:R-:W-:Y:S01]  /*b730*/  IMAD R3, R7, 0x2, R55 ;  /* 0x0000000207037824 */ /* 0x000fe200078e0237 */
[-C--:B------:R-:W-:Y:S02]  /*b740*/  LEA R44, P3, R60, R0.reuse, 0x1 ;  /* 0x000000003c2c7211 */ /* 0x080fe400078608ff */
[----:B------:R-:W-:Y:S01]  /*b750*/  LEA R46, P2, R55, R0, 0x1 ;  /* 0x00000000372e7211 */ /* 0x000fe200078408ff */
[----:B------:R0:W-:Y:S01]  /*b760*/  STG.E.U16 desc[UR8][R52.64], R47 ;  /* 0x0000002f34007986 */ /* 0x0001e2000c101508 */
[----:B------:R-:W-:-:S02]  /*b770*/  PRMT R61, R45, 0x7632, R61 ;  /* 0x000076322d3d7816 */ /* 0x000fc4000000003d */
[----:B------:R-:W-:Y:S02]  /*b780*/  PRMT R6, R47, 0x7632, R6 ;  /* 0x000076322f067816 */ /* 0x000fe40000000006 */
[-C--:B------:R-:W-:Y:S02]  /*b790*/  LEA.HI.X.SX32 R45, R60, R2.reuse, 0x1, P3 ;  /* 0x000000023c2d7211 */ /* 0x080fe400018f0eff */
[----:B0-----:R-:W-:Y:S01]  /*b7a0*/  LEA.HI.X.SX32 R47, R55, R2, 0x1, P2 ;  /* 0x00000002372f7211 */ /* 0x001fe200010f0eff */
[----:B------:R-:W-:Y:S01]  /*b7b0*/  IMAD R55, R7, 0x2, R3 ;  /* 0x0000000207377824 */ /* 0x000fe200078e0203 */
[C---:B------:R-:W-:Y:S01]  /*b7c0*/  LEA R52, P2, R3.reuse, R0, 0x1 ;  /* 0x0000000003347211 */ /* 0x040fe200078408ff */
[----:B------:R0:W-:Y:S03]  /*b7d0*/  STG.E.U16 desc[UR8][R44.64], R54 ;  /* 0x000000362c007986 */ /* 0x0001e6000c101508 */
[----:B------:R-:W-:Y:S01]  /*b7e0*/  LEA.HI.X.SX32 R53, R3, R2, 0x1, P2 ;  /* 0x0000000203357211 */ /* 0x000fe200010f0eff */
[----:B------:R1:W-:Y:S01]  /*b7f0*/  STG.E.U16 desc[UR8][R46.64], R61 ;  /* 0x0000003d2e007986 */ /* 0x0003e2000c101508 */
[----:B0-----:R-:W-:-:S02]  /*b800*/  LEA R54, R7, R55, 0x1 ;  /* 0x0000003707367211 */ /* 0x001fc400078e08ff */
[----:B------:R-:W-:-:S03]  /*b810*/  LEA R44, P2, R55, R0, 0x1 ;  /* 0x00000000372c7211 */ /* 0x000fc600078408ff */
[----:B------:R-:W-:Y:S01]  /*b820*/  IMAD R3, R7, 0x2, R54 ;  /* 0x0000000207037824 */ /* 0x000fe200078e0236 */
[----:B------:R-:W-:Y:S02]  /*b830*/  LEA.HI.X.SX32 R45, R55, R2, 0x1, P2 ;  /* 0x00000002372d7211 */ /* 0x000fe400010f0eff */
[C---:B-1----:R-:W-:Y:S01]  /*b840*/  LEA R46, P2, R54.reuse, R0, 0x1 ;  /* 0x00000000362e7211 */ /* 0x042fe200078408ff */
[----:B------:R-:W-:Y:S01]  /*b850*/  IMAD R60, R7, 0x2, R3 ;  /* 0x00000002073c7824 */ /* 0x000fe200078e0203 */
[----:B------:R0:W-:Y:S02]  /*b860*/  STG.E.U16 desc[UR8][R52.64], R16 ;  /* 0x0000001034007986 */ /* 0x0001e4000c101508 */
[----:B------:R-:W-:Y:S02]  /*b870*/  LEA.HI.X.SX32 R47, R54, R2, 0x1, P2 ;  /* 0x00000002362f7211 */ /* 0x000fe400010f0eff */
[-C--:B------:R-:W-:Y:S01]  /*b880*/  LEA R54, P2, R60, R0.reuse, 0x1 ;  /* 0x000000003c367211 */ /* 0x080fe200078408ff */
[----:B------:R1:W-:Y:S01]  /*b890*/  STG.E.U16 desc[UR8][R44.64], R6 ;  /* 0x000000062c007986 */ /* 0x0003e2000c101508 */
[----:B0-----:R-:W-:-:S02]  /*b8a0*/  LEA R52, P3, R3, R0, 0x1 ;  /* 0x0000000003347211 */ /* 0x001fc400078608ff */
[-C--:B------:R-:W-:Y:S02]  /*b8b0*/  LEA.HI.X.SX32 R55, R60, R2.reuse, 0x1, P2 ;  /* 0x000000023c377211 */ /* 0x080fe400010f0eff */
[----:B------:R-:W-:Y:S01]  /*b8c0*/  LEA.HI.X.SX32 R53, R3, R2, 0x1, P3 ;  /* 0x0000000203357211 */ /* 0x000fe200018f0eff */
[C---:B------:R-:W-:Y:S01]  /*b8d0*/  IMAD R60, R7.reuse, 0x2, R60 ;  /* 0x00000002073c7824 */ /* 0x040fe200078e023c */
[----:B------:R-:W-:Y:S04]  /*b8e0*/  STG.E.U16 desc[UR8][R46.64], R40 ;  /* 0x000000282e007986 */ /* 0x000fe8000c101508 */
[----:B------:R0:W-:Y:S01]  /*b8f0*/  STG.E.U16 desc[UR8][R52.64], R41 ;  /* 0x0000002934007986 */ /* 0x0001e2000c101508 */
[----:B-1----:R-:W-:Y:S01]  /*b900*/  IMAD R45, R7, 0x2, R60 ;  /* 0x00000002072d7824 */ /* 0x002fe200078e023c */
[----:B0-----:R-:W-:-:S02]  /*b910*/  PRMT R53, R40, 0x7632, R53 ;  /* 0x0000763228357816 */ /* 0x001fc40000000035 */
[C---:B------:R-:W-:Y:S02]  /*b920*/  LEA R40, P2, R60.reuse, R0, 0x1 ;  /* 0x000000003c287211 */ /* 0x040fe400078408ff */
[----:B------:R-:W-:Y:S02]  /*b930*/  PRMT R52, R41, 0x7632, R52 ;  /* 0x0000763229347816 */ /* 0x000fe40000000034 */
[----:B------:R-:W-:Y:S02]  /*b940*/  LEA.HI.X.SX32 R41, R60, R2, 0x1, P2 ;  /* 0x000000023c297211 */ /* 0x000fe400010f0eff */
[----:B------:R-:W0:Y:S01]  /*b950*/  LDC R60, c[0x0][0x3e8] ;  /* 0x0000fa00ff3c7b82 */ /* 0x000e220000000800 */
[----:B------:R-:W-:Y:S01]  /*b960*/  IMAD R47, R7, 0x2, R45 ;  /* 0x00000002072f7824 */ /* 0x000fe200078e022d */
[----:B------:R0:W-:Y:S01]  /*b970*/  STG.E.U16 desc[UR8][R54.64], R42 ;  /* 0x0000002a36007986 */ /* 0x0001e2000c101508 */
[----:B------:R-:W-:-:S03]  /*b980*/  LEA R44, P3, R45, R0, 0x1 ;  /* 0x000000002d2c7211 */ /* 0x000fc600078608ff */
[----:B------:R-:W-:Y:S01]  /*b990*/  LEA R46, P2, R47, R0, 0x1 ;  /* 0x000000002f2e7211 */ /* 0x000fe200078408ff */
[----:B------:R1:W-:Y:S01]  /*b9a0*/  STG.E.U16 desc[UR8][R40.64], R43 ;  /* 0x0000002b28007986 */ /* 0x0003e2000c101508 */
[----:B------:R-:W-:Y:S02]  /*b9b0*/  LEA.HI.X.SX32 R45, R45, R2, 0x1, P3 ;  /* 0x000000022d2d7211 */ /* 0x000fe400018f0eff */
[----:B------:R-:W-:-:S03]  /*b9c0*/  PRMT R3, R43, 0x7632, R3 ;  /* 0x000076322b037816 */ /* 0x000fc60000000003 */
[----:B------:R2:W-:Y:S01]  /*b9d0*/  STG.E.U16 desc[UR8][R44.64], R53 ;  /* 0x000000352c007986 */ /* 0x0005e2000c101508 */
[----:B0-----:R-:W-:Y:S02]  /*b9e0*/  LEA R54, R60, R47, 0x1 ;  /* 0x0000002f3c367211 */ /* 0x001fe400078e08ff */
[----:B------:R-:W-:-:S03]  /*b9f0*/  LEA.HI.X.SX32 R47, R47, R2, 0x1, P2 ;  /* 0x000000022f2f7211 */ /* 0x000fc600010f0eff */
[----:B-1----:R-:W-:Y:S01]  /*ba00*/  IMAD R43, R60, 0x2, R54 ;  /* 0x000000023c2b7824 */ /* 0x002fe200078e0236 */
[----:B------:R-:W-:-:S03]  /*ba10*/  LEA R40, P2, R54, R0, 0x1 ;  /* 0x0000000036287211 */ /* 0x000fc600078408ff */
[----:B--2---:R-:W-:Y:S01]  /*ba20*/  IMAD R53, R60, 0x2, R43 ;  /* 0x000000023c357824 */ /* 0x004fe200078e022b */
[----:B------:R-:W-:Y:S01]  /*ba30*/  LEA.HI.X.SX32 R41, R54, R2, 0x1, P2 ;  /* 0x0000000236297211 */ /* 0x000fe200010f0eff */
[----:B------:R0:W-:Y:S01]  /*ba40*/  STG.E.U16 desc[UR8][R46.64], R52 ;  /* 0x000000342e007986 */ /* 0x0001e2000c101508 */
[C---:B------:R-:W-:Y:S02]  /*ba50*/  LEA R44, P2, R43.reuse, R0, 0x1 ;  /* 0x000000002b2c7211 */ /* 0x040fe400078408ff */
[----:B------:R-:W-:Y:S02]  /*ba60*/  PRMT R42, R42, 0x7632, R42 ;  /* 0x000076322a2a7816 */ /* 0x000fe4000000002a */
[----:B------:R-:W-:Y:S01]  /*ba70*/  LEA.HI.X.SX32 R45, R43, R2, 0x1, P2 ;  /* 0x000000022b2d7211 */ /* 0x000fe200010f0eff */
[----:B0-----:R-:W-:Y:S01]  /*ba80*/  IMAD R52, R60, 0x2, R53 ;  /* 0x000000023c347824 */ /* 0x001fe200078e0235 */
[----:B------:R-:W-:-:S03]  /*ba90*/  LEA R46, P2, R53, R0, 0x1 ;  /* 0x00000000352e7211 */ /* 0x000fc600078408ff */
[----:B------:R-:W-:Y:S01]  /*baa0*/  IMAD R54, R60, 0x2, R52 ;  /* 0x000000023c367824 */ /* 0x000fe200078e0234 */
[----:B------:R0:W-:Y:S01]  /*bab0*/  STG.E.U16 desc[UR8][R40.64], R42 ;  /* 0x0000002a28007986 */ /* 0x0001e2000c101508 */
[----:B------:R-:W-:-:S03]  /*bac0*/  LEA.HI.X.SX32 R47, R53, R2, 0x1, P2 ;  /* 0x00000002352f7211 */ /* 0x000fc600010f0eff */
[----:B------:R1:W-:Y:S01]  /*bad0*/  STG.E.U16 desc[UR8][R44.64], R3 ;  /* 0x000000032c007986 */ /* 0x0003e2000c101508 */
[-C--:B0-----:R-:W-:Y:S02]  /*bae0*/  LEA R42, P2, R54, R0.reuse, 0x1 ;  /* 0x00000000362a7211 */ /* 0x081fe400078408ff */
[----:B------:R-:W-:Y:S02]  /*baf0*/  LEA R40, P3, R52, R0, 0x1 ;  /* 0x0000000034287211 */ /* 0x000fe400078608ff */
[-C--:B------:R-:W-:Y:S01]  /*bb00*/  LEA.HI.X.SX32 R43, R54, R2.reuse, 0x1, P2 ;  /* 0x00000002362b7211 */ /* 0x080fe200010f0eff */
[----:B------:R-:W-:Y:S01]  /*bb10*/  IMAD R54, R60, 0x2, R54 ;  /* 0x000000023c367824 */ /* 0x000fe200078e0236 */
[----:B------:R-:W-:Y:S01]  /*bb20*/  LEA.HI.X.SX32 R41, R52, R2, 0x1, P3 ;  /* 0x0000000234297211 */ /* 0x000fe200018f0eff */
[----:B------:R0:W-:Y:S01]  /*bb30*/  STG.E.U16 desc[UR8][R46.64], R36 ;  /* 0x000000242e007986 */ /* 0x0001e2000c101508 */
[----:B-1----:R-:W-:-:S03]  /*bb40*/  PRMT R45, R36, 0x7632, R45 ;  /* 0x00007632242d7816 */ /* 0x002fc6000000002d */
[----:B------:R1:W-:Y:S04]  /*bb50*/  STG.E.U16 desc[UR8][R40.64], R37 ;  /* 0x0000002528007986 */ /* 0x0003e8000c101508 */
[----:B------:R2:W-:Y:S01]  /*bb60*/  STG.E.U16 desc[UR8][R42.64], R38 ;  /* 0x000000262a007986 */ /* 0x0005e2000c101508 */
[----:B0-----:R-:W-:Y:S02]  /*bb70*/  LEA R36, R60, R54, 0x1 ;  /* 0x000000363c247211 */ /* 0x001fe400078e08ff */
[----:B------:R-:W-:Y:S02]  /*bb80*/  PRMT R46, R37, 0x7632, R46 ;  /* 0x00007632252e7816 */ /* 0x000fe4000000002e */
[-C--:B-1----:R-:W-:Y:S01]  /*bb90*/  LEA R40, P3, R36, R0.reuse, 0x1 ;  /* 0x0000000024287211 */ /* 0x082fe200078608ff */
[----:B------:R-:W-:Y:S01]  /*bba0*/  IMAD R37, R60, 0x2, R36 ;  /* 0x000000023c257824 */ /* 0x000fe200078e0224 */
[----:B--2---:R-:W-:-:S03]  /*bbb0*/  LEA R42, P2, R54, R0, 0x1 ;  /* 0x00000000362a7211 */ /* 0x004fc600078408ff */
[----:B------:R-:W-:Y:S01]  /*bbc0*/  IMAD R47, R60, 0x2, R37 ;  /* 0x000000023c2f7824 */ /* 0x000fe200078e0225 */
[-C--:B------:R-:W-:Y:S02]  /*bbd0*/  LEA.HI.X.SX32 R43, R54, R2.reuse, 0x1, P2 ;  /* 0x00000002362b7211 */ /* 0x080fe400010f0eff */
[----:B------:R-:W-:Y:S02]  /*bbe0*/  LEA.HI.X.SX32 R41, R36, R2, 0x1, P3 ;  /* 0x0000000224297211 */ /* 0x000fe400018f0eff */
[C---:B------:R-:W-:Y:S01]  /*bbf0*/  LEA R36, P2, R37.reuse, R0, 0x1 ;  /* 0x0000000025247211 */ /* 0x040fe200078408ff */
[----:B------:R0:W-:Y:S01]  /*bc00*/  STG.E.U16 desc[UR8][R42.64], R39 ;  /* 0x000000272a007986 */ /* 0x0001e2000c101508 */
[----:B------:R-:W-:Y:S02]  /*bc10*/  PRMT R44, R38, 0x7632, R44 ;  /* 0x00007632262c7816 */ /* 0x000fe4000000002c */
[----:B------:R-:W-:Y:S01]  /*bc20*/  LEA.HI.X.SX32 R37, R37, R2, 0x1, P2 ;  /* 0x0000000225257211 */ /* 0x000fe200010f0eff */
[----:B------:R1:W-:Y:S01]  /*bc30*/  STG.E.U16 desc[UR8][R40.64], R45 ;  /* 0x0000002d28007986 */ /* 0x0003e2000c101508 */
[----:B------:R-:W-:Y:S01]  /*bc40*/  LEA R38, P2, R47, R0, 0x1 ;  /* 0x000000002f267211 */ /* 0x000fe200078408ff */
[----:B0-----:R-:W-:Y:S01]  /*bc50*/  IMAD R42, R60, 0x2, R47 ;  /* 0x000000023c2a7824 */ /* 0x001fe200078e022f */
[----:B------:R-:W-:-:S03]  /*bc60*/  PRMT R3, R39, 0x7632, R3 ;  /* 0x0000763227037816 */ /* 0x000fc60000000003 */
[----:B-1----:R-:W-:Y:S01]  /*bc70*/  IMAD R45, R60, 0x2, R42 ;  /* 0x000000023c2d7824 */ /* 0x002fe200078e022a */
[----:B------:R-:W-:-:S03]  /*bc80*/  LEA.HI.X.SX32 R39, R47, R2, 0x1, P2 ;  /* 0x000000022f277211 */ /* 0x000fc600010f0eff */
[----:B------:R-:W-:Y:S01]  /*bc90*/  IMAD R43, R60, 0x2, R45 ;  /* 0x000000023c2b7824 */ /* 0x000fe200078e022d */
[----:B------:R0:W-:Y:S01]  /*bca0*/  STG.E.U16 desc[UR8][R36.64], R46 ;  /* 0x0000002e24007986 */ /* 0x0001e2000c101508 */
[----:B------:R-:W-:-:S03]  /*bcb0*/  LEA R40, P2, R42, R0, 0x1 ;  /* 0x000000002a287211 */ /* 0x000fc600078408ff */
[----:B------:R1:W-:Y:S01]  /*bcc0*/  STG.E.U16 desc[UR8][R38.64], R44 ;  /* 0x0000002c26007986 */ /* 0x0003e2000c101508 */
[----:B------:R-:W-:Y:S02]  /*bcd0*/  LEA.HI.X.SX32 R41, R42, R2, 0x1, P2 ;  /* 0x000000022a297211 */ /* 0x000fe400010f0eff */
[C---:B0-----:R-:W-:Y:S02]  /*bce0*/  LEA R36, P3, R45.reuse, R0, 0x1 ;  /* 0x000000002d247211 */ /* 0x041fe400078608ff */
[----:B-1----:R-:W-:Y:S02]  /*bcf0*/  LEA R44, R60, R43, 0x1 ;  /* 0x0000002b3c2c7211 */ /* 0x002fe400078e08ff */
[----:B------:R-:W-:Y:S02]  /*bd00*/  LEA.HI.X.SX32 R37, R45, R2, 0x1, P3 ;  /* 0x000000022d257211 */ /* 0x000fe400018f0eff */
[CC--:B------:R-:W-:Y:S02]  /*bd10*/  LEA R38, P2, R43.reuse, R0.reuse, 0x1 ;  /* 0x000000002b267211 */ /* 0x0c0fe400078408ff */
[----:B------:R-:W-:Y:S01]  /*bd20*/  LEA R42, P3, R44, R0, 0x1 ;  /* 0x000000002c2a7211 */ /* 0x000fe200078608ff */
[----:B------:R-:W-:Y:S01]  /*bd30*/  IMAD R47, R60, 0x2, R44 ;  /* 0x000000023c2f7824 */ /* 0x000fe200078e022c */
[----:B------:R-:W-:-:S02]  /*bd40*/  LEA.HI.X.SX32 R39, R43, R2, 0x1, P2 ;  /* 0x000000022b277211 */ /* 0x000fc400010f0eff */
[----:B------:R-:W-:Y:S01]  /*bd50*/  LEA.HI.X.SX32 R43, R44, R2, 0x1, P3 ;  /* 0x000000022c2b7211 */ /* 0x000fe200018f0eff */
[----:B------:R-:W-:Y:S01]  /*bd60*/  STG.E.U16 desc[UR8][R40.64], R3 ;  /* 0x0000000328007986 */ /* 0x000fe2000c101508 */
[----:B------:R-:W-:-:S03]  /*bd70*/  IMAD R45, R60, 0x2, R47 ;  /* 0x000000023c2d7824 */ /* 0x000fc600078e022f */
[----:B------:R0:W-:Y:S04]  /*bd80*/  STG.E.U16 desc[UR8][R36.64], R32 ;  /* 0x0000002024007986 */ /* 0x0001e8000c101508 */
[----:B------:R-:W-:Y:S04]  /*bd90*/  STG.E.U16 desc[UR8][R38.64], R33 ;  /* 0x0000002126007986 */ /* 0x000fe8000c101508 */
[----:B------:R1:W-:Y:S01]  /*bda0*/  STG.E.U16 desc[UR8][R42.64], R34 ;  /* 0x000000222a007986 */ /* 0x0003e2000c101508 */
[----:B0-----:R-:W-:Y:S02]  /*bdb0*/  LEA R36, P2, R47, R0, 0x1 ;  /* 0x000000002f247211 */ /* 0x001fe400078408ff */
[----:B------:R-:W-:-:S02]  /*bdc0*/  PRMT R41, R32, 0x7632, R41 ;  /* 0x0000763220297816 */ /* 0x000fc40000000029 */
[----:B------:R-:W-:Y:S01]  /*bdd0*/  LEA.HI.X.SX32 R37, R47, R2, 0x1, P2 ;  /* 0x000000022f257211 */ /* 0x000fe200010f0eff */
[----:B-1----:R-:W-:Y:S01]  /*bde0*/  IMAD R42, R60, 0x2, R45 ;  /* 0x000000023c2a7824 */ /* 0x002fe200078e022d */
[----:B------:R-:W-:-:S03]  /*bdf0*/  LEA R32, P2, R45, R0, 0x1 ;  /* 0x000000002d207211 */ /* 0x000fc600078408ff */
[----:B------:R-:W-:Y:S01]  /*be00*/  IMAD R40, R60, 0x2, R42 ;  /* 0x000000023c287824 */ /* 0x000fe200078e022a */
[----:B------:R-:W-:Y:S02]  /*be10*/  PRMT R39, R33, 0x7632, R39 ;  /* 0x0000763221277816 */ /* 0x000fe40000000027 */
[----:B------:R-:W-:Y:S01]  /*be20*/  PRMT R38, R34, 0x7632, R38 ;  /* 0x0000763222267816 */ /* 0x000fe20000000026 */
[----:B------:R-:W-:Y:S01]  /*be30*/  IMAD R43, R60, 0x2, R40 ;  /* 0x000000023c2b7824 */ /* 0x000fe200078e0228 */
[----:B------:R-:W-:Y:S02]  /*be40*/  LEA.HI.X.SX32 R33, R45, R2, 0x1, P2 ;  /* 0x000000022d217211 */ /* 0x000fe400010f0eff */
[----:B------:R-:W-:Y:S01]  /*be50*/  LEA R34, P2, R42, R0, 0x1 ;  /* 0x000000002a227211 */ /* 0x000fe200078408ff */
[----:B------:R0:W-:Y:S01]  /*be60*/  STG.E.U16 desc[UR8][R36.64], R35 ;  /* 0x0000002324007986 */ /* 0x0001e2000c101508 */
[----:B------:R-:W-:Y:S02]  /*be70*/  PRMT R3, R35, 0x7632, R3 ;  /* 0x0000763223037816 */ /* 0x000fe40000000003 */
[----:B------:R-:W-:Y:S01]  /*be80*/  LEA R45, R60, R43, 0x1 ;  /* 0x0000002b3c2d7211 */ /* 0x000fe200078e08ff */
[----:B------:R1:W-:Y:S01]  /*be90*/  STG.E.U16 desc[UR8][R32.64], R41 ;  /* 0x0000002920007986 */ /* 0x0003e2000c101508 */
[----:B0-----:R-:W-:-:S02]  /*bea0*/  LEA.HI.X.SX32 R35, R42, R2, 0x1, P2 ;  /* 0x000000022a237211 */ /* 0x001fc400010f0eff */
[CC--:B-1----:R-:W-:Y:S02]  /*beb0*/  LEA R32, P2, R43.reuse, R0.reuse, 0x1 ;  /* 0x000000002b207211 */ /* 0x0c2fe400078408ff */
[----:B------:R-:W-:Y:S02]  /*bec0*/  LEA R36, P3, R40, R0, 0x1 ;  /* 0x0000000028247211 */ /* 0x000fe400078608ff */
[-C--:B------:R-:W-:Y:S01]  /*bed0*/  LEA.HI.X.SX32 R33, R43, R2.reuse, 0x1, P2 ;  /* 0x000000022b217211 */ /* 0x080fe200010f0eff */
[----:B------:R-:W-:Y:S01]  /*bee0*/  IMAD R43, R60, 0x2, R45 ;  /* 0x000000023c2b7824 */ /* 0x000fe200078e022d */
[----:B------:R-:W-:Y:S01]  /*bef0*/  LEA.HI.X.SX32 R37, R40, R2, 0x1, P3 ;  /* 0x0000000228257211 */ /* 0x000fe200018f0eff */
[----:B------:R0:W-:Y:S02]  /*bf00*/  STG.E.U16 desc[UR8][R34.64], R39 ;  /* 0x0000002722007986 */ /* 0x0001e4000c101508 */
[----:B------:R-:W-:Y:S02]  /*bf10*/  IMAD R47, R60, 0x2, R43 ;  /* 0x000000023c2f7824 */ /* 0x000fe400078e022b */
[----:B------:R1:W-:Y:S01]  /*bf20*/  STG.E.U16 desc[UR8][R36.64], R38 ;  /* 0x0000002624007986 */ /* 0x0003e2000c101508 */
[----:B0-----:R-:W-:-:S03]  /*bf30*/  LEA R34, P2, R45, R0, 0x1 ;  /* 0x000000002d227211 */ /* 0x001fc600078408ff */
[----:B------:R0:W-:Y:S01]  /*bf40*/  STG.E.U16 desc[UR8][R32.64], R3 ;  /* 0x0000000320007986 */ /* 0x0001e2000c101508 */
[----:B-1----:R-:W-:Y:S01]  /*bf50*/  IMAD R38, R60, 0x2, R47 ;  /* 0x000000023c267824 */ /* 0x002fe200078e022f */
[----:B------:R-:W-:Y:S02]  /*bf60*/  LEA.HI.X.SX32 R35, R45, R2, 0x1, P2 ;  /* 0x000000022d237211 */ /* 0x000fe400010f0eff */
[----:B------:R-:W-:-:S03]  /*bf70*/  LEA R36, P2, R43, R0, 0x1 ;  /* 0x000000002b247211 */ /* 0x000fc600078408ff */
[----:B------:R1:W-:Y:S01]  /*bf80*/  STG.E.U16 desc[UR8][R34.64], R28 ;  /* 0x0000001c22007986 */ /* 0x0003e2000c101508 */
[C---:B0-----:R-:W-:Y:S01]  /*bf90*/  IMAD R3, R60.reuse, 0x2, R38 ;  /* 0x000000023c037824 */ /* 0x041fe200078e0226 */
[----:B------:R-:W-:Y:S02]  /*bfa0*/  LEA R32, P3, R47, R0, 0x1 ;  /* 0x000000002f207211 */ /* 0x000fe400078608ff */
[-C--:B------:R-:W-:Y:S02]  /*bfb0*/  LEA.HI.X.SX32 R37, R43, R2.reuse, 0x1, P2 ;  /* 0x000000022b257211 */ /* 0x080fe400010f0eff */
[----:B------:R-:W-:Y:S01]  /*bfc0*/  LEA.HI.X.SX32 R33, R47, R2, 0x1, P3 ;  /* 0x000000022f217211 */ /* 0x000fe200018f0eff */
[C---:B-1----:R-:W-:Y:S02]  /*bfd0*/  IMAD R35, R60.reuse, 0x2, R3 ;  /* 0x000000023c237824 */ /* 0x042fe400078e0203 */
[----:B------:R-:W-:Y:S03]  /*bfe0*/  STG.E.U16 desc[UR8][R36.64], R29 ;  /* 0x0000001d24007986 */ /* 0x000fe6000c101508 */
[C---:B------:R-:W-:Y:S01]  /*bff0*/  LEA R42, R60.reuse, R35, 0x1 ;  /* 0x000000233c2a7211 */ /* 0x040fe200078e08ff */
[----:B------:R0:W-:Y:S04]  /*c000*/  STG.E.U16 desc[UR8][R32.64], R30 ;  /* 0x0000001e20007986 */ /* 0x0001e8000c101508 */
[----:B------:R-:W-:Y:S01]  /*c010*/  IMAD R40, R60, 0x2, R42 ;  /* 0x000000023c287824 */ /* 0x000fe200078e022a */
[----:B0-----:R-:W-:-:S02]  /*c020*/  LEA R32, P2, R38, R0, 0x1 ;  /* 0x0000000026207211 */ /* 0x001fc400078408ff */
[----:B------:R-:W-:Y:S02]  /*c030*/  PRMT R30, R28, 0x7632, R30 ;  /* 0x000076321c1e7816 */ /* 0x000fe4000000001e */
[----:B------:R-:W-:Y:S01]  /*c040*/  LEA.HI.X.SX32 R33, R38, R2, 0x1, P2 ;  /* 0x0000000226217211 */ /* 0x000fe200010f0eff */
[C---:B------:R-:W-:Y:S01]  /*c050*/  IMAD R41, R60.reuse, 0x2, R40 ;  /* 0x000000023c297824 */ /* 0x040fe200078e0228 */
[----:B------:R-:W-:Y:S02]  /*c060*/  LEA R28, P2, R3, R0, 0x1 ;  /* 0x00000000031c7211 */ /* 0x000fe400078408ff */
[----:B------:R-:W-:Y:S02]  /*c070*/  PRMT R43, R29, 0x7632, R43 ;  /* 0x000076321d2b7816 */ /* 0x000fe4000000002b */
[----:B------:R-:W-:Y:S01]  /*c080*/  LEA.HI.X.SX32 R29, R3, R2, 0x1, P2 ;  /* 0x00000002031d7211 */ /* 0x000fe200010f0eff */
[----:B------:R-:W-:-:S04]  /*c090*/  IMAD R3, R60, 0x2, R41 ;  /* 0x000000023c037824 */ /* 0x000fc800078e0229 */
[C---:B------:R-:W-:Y:S01]  /*c0a0*/  IMAD R37, R60.reuse, 0x2, R3 ;  /* 0x000000023c257824 */ /* 0x040fe200078e0203 */
[----:B------:R0:W-:Y:S03]  /*c0b0*/  STG.E.U16 desc[UR8][R32.64], R31 ;  /* 0x0000001f20007986 */ /* 0x0001e6000c101508 */
[----:B------:R-:W-:Y:S01]  /*c0c0*/  IMAD R38, R60, 0x2, R37 ;  /* 0x000000023c267824 */ /* 0x000fe200078e0225 */
[C---:B------:R-:W-:Y:S01]  /*c0d0*/  LEA R34, P2, R35.reuse, R0, 0x1 ;  /* 0x0000000023227211 */ /* 0x040fe200078408ff */
[----:B------:R1:W-:Y:S01]  /*c0e0*/  STG.E.U16 desc[UR8][R28.64], R30 ;  /* 0x0000001e1c007986 */ /* 0x0003e2000c101508 */
[----:B------:R-:W-:Y:S02]  /*c0f0*/  PRMT R39, R30, 0x7632, R39 ;  /* 0x000076321e277816 */ /* 0x000fe40000000027 */
[----:B------:R-:W-:Y:S02]  /*c100*/  LEA.HI.X.SX32 R35, R35, R2, 0x1, P2 ;  /* 0x0000000223237211 */ /* 0x000fe400010f0eff */
[----:B0-----:R-:W-:-:S02]  /*c110*/  LEA R32, P3, R42, R0, 0x1 ;  /* 0x000000002a207211 */ /* 0x001fc400078608ff */
[----:B-1----:R-:W-:Y:S02]  /*c120*/  LEA R28, R60, R38, 0x1 ;  /* 0x000000263c1c7211 */ /* 0x002fe400078e08ff */
[----:B------:R-:W-:Y:S01]  /*c130*/  LEA.HI.X.SX32 R33, R42, R2, 0x1, P3 ;  /* 0x000000022a217211 */ /* 0x000fe200018f0eff */
[----:B------:R-:W-:Y:S01]  /*c140*/  STG.E.U16 desc[UR8][R34.64], R43 ;  /* 0x0000002b22007986 */ /* 0x000fe2000c101508 */
[----:B------:R-:W-:Y:S01]  /*c150*/  LEA R30, P2, R40, R0, 0x1 ;  /* 0x00000000281e7211 */ /* 0x000fe200078408ff */
[----:B------:R-:W-:Y:S01]  /*c160*/  IMAD R29, R60, 0x2, R28 ;  /* 0x000000023c1d7824 */ /* 0x000fe200078e021c */
[----:B------:R-:W-:Y:S01]  /*c170*/  PRMT R36, R31, 0x7632, R36 ;  /* 0x000076321f247816 */ /* 0x000fe20000000024 */
[----:B------:R0:W-:Y:S01]  /*c180*/  STG.E.U16 desc[UR8][R32.64], R39 ;  /* 0x0000002720007986 */ /* 0x0001e2000c101508 */
[----:B------:R-:W-:Y:S02]  /*c190*/  LEA.HI.X.SX32 R31, R40, R2, 0x1, P2 ;  /* 0x00000002281f7211 */ /* 0x000fe400010f0eff */
[----:B------:R-:W-:Y:S01]  /*c1a0*/  LEA R40, P2, R41, R0, 0x1 ;  /* 0x0000000029287211 */ /* 0x000fe200078408ff */
[----:B0-----:R-:W-:-:S03]  /*c1b0*/  IMAD R39, R60, 0x2, R29 ;  /* 0x000000023c277824 */ /* 0x001fc600078e021d */
[----:B------:R-:W-:Y:S01]  /*c1c0*/  LEA.HI.X.SX32 R41, R41, R2, 0x1, P2 ;  /* 0x0000000229297211 */ /* 0x000fe200010f0eff */
[C---:B------:R-:W-:Y:S01]  /*c1d0*/  IMAD R32, R60.reuse, 0x2, R39 ;  /* 0x000000023c207824 */ /* 0x040fe200078e0227 */
[C---:B------:R-:W-:Y:S01]  /*c1e0*/  LEA R34, P2, R3.reuse, R0, 0x1 ;  /* 0x0000000003227211 */ /* 0x040fe200078408ff */
[----:B------:R0:W-:Y:S03]  /*c1f0*/  STG.E.U16 desc[UR8][R30.64], R36 ;  /* 0x000000241e007986 */ /* 0x0001e6000c101508 */
[----:B------:R-:W-:Y:S01]  /*c200*/  LEA.HI.X.SX32 R35, R3, R2, 0x1, P2 ;  /* 0x0000000203237211 */ /* 0x000fe200010f0eff */
[----:B0-----:R-:W-:Y:S01]  /*c210*/  IMAD R36, R60, 0x2, R32 ;  /* 0x000000023c247824 */ /* 0x001fe200078e0220 */
[----:B------:R-:W-:-:S03]  /*c220*/  LEA R30, P3, R37, R0, 0x1 ;  /* 0x00000000251e7211 */ /* 0x000fc600078608ff */
[C---:B------:R-:W-:Y:S01]  /*c230*/  IMAD R3, R60.reuse, 0x2, R36 ;  /* 0x000000023c037824 */ /* 0x040fe200078e0224 */
[----:B------:R-:W-:Y:S01]  /*c240*/  LEA.HI.X.SX32 R31, R37, R2, 0x1, P3 ;  /* 0x00000002251f7211 */ /* 0x000fe200018f0eff */
[----:B------:R-:W-:Y:S03]  /*c250*/  STG.E.U16 desc[UR8][R40.64], R12 ;  /* 0x0000000c28007986 */ /* 0x000fe6000c101508 */
[----:B------:R-:W-:Y:S01]  /*c260*/  LEA R37, R60, R3, 0x1 ;  /* 0x000000033c257211 */ /* 0x000fe200078e08ff */
[----:B------:R0:W-:Y:S01]  /*c270*/  STG.E.U16 desc[UR8][R34.64], R13 ;  /* 0x0000000d22007986 */ /* 0x0001e2000c101508 */
[----:B------:R-:W-:-:S03]  /*c280*/  PRMT R42, R12, 0x7632, R42 ;  /* 0x000076320c2a7816 */ /* 0x000fc6000000002a */
[----:B------:R-:W-:Y:S01]  /*c290*/  IMAD R33, R60, 0x2, R37 ;  /* 0x000000023c217824 */ /* 0x000fe200078e0225 */
[----:B------:R1:W-:Y:S01]  /*c2a0*/  STG.E.U16 desc[UR8][R30.64], R14 ;  /* 0x0000000e1e007986 */ /* 0x0003e2000c101508 */
[----:B0-----:R-:W-:-:S04]  /*c2b0*/  LEA R34, P2, R38, R0, 0x1 ;  /* 0x0000000026227211 */ /* 0x001fc800078408ff */
[----:B------:R-:W-:Y:S01]  /*c2c0*/  LEA.HI.X.SX32 R35, R38, R2, 0x1, P2 ;  /* 0x0000000226237211 */ /* 0x000fe200010f0eff */
[----:B-1----:R-:W-:Y:S01]  /*c2d0*/  IMAD R30, R60, 0x2, R33 ;  /* 0x000000023c1e7824 */ /* 0x002fe200078e0221 */
[C---:B------:R-:W-:Y:S02]  /*c2e0*/  LEA R12, P2, R28.reuse, R0, 0x1 ;  /* 0x000000001c0c7211 */ /* 0x040fe400078408ff */
[----:B------:R-:W-:Y:S02]  /*c2f0*/  PRMT R41, R13, 0x7632, R41 ;  /* 0x000076320d297816 */ /* 0x000fe40000000029 */
[----:B------:R-:W-:Y:S01]  /*c300*/  LEA.HI.X.SX32 R13, R28, R2, 0x1, P2 ;  /* 0x000000021c0d7211 */ /* 0x000fe200010f0eff */
[C---:B------:R-:W-:Y:S01]  /*c310*/  IMAD R28, R60.reuse, 0x2, R30 ;  /* 0x000000023c1c7824 */ /* 0x040fe200078e021e */
[----:B------:R0:W-:Y:S03]  /*c320*/  STG.E.U16 desc[UR8][R34.64], R15 ;  /* 0x0000000f22007986 */ /* 0x0001e6000c101508 */
[----:B------:R-:W-:Y:S01]  /*c330*/  IMAD R31, R60, 0x2, R28 ;  /* 0x000000023c1f7824 */ /* 0x000fe200078e021c */
[----:B------:R-:W-:-:S02]  /*c340*/  PRMT R38, R14, 0x7632, R38 ;  /* 0x000076320e267816 */ /* 0x000fc40000000026 */
[-C--:B------:R-:W-:Y:S02]  /*c350*/  LEA R14, P3, R39, R0.reuse, 0x1 ;  /* 0x00000000270e7211 */ /* 0x080fe400078608ff */
[----:B0-----:R-:W-:-:S04]  /*c360*/  LEA R34, P2, R29, R0, 0x1 ;  /* 0x000000001d227211 */ /* 0x001fc800078408ff */
[-C--:B------:R-:W-:Y:S01]  /*c370*/  LEA.HI.X.SX32 R35, R29, R2.reuse, 0x1, P2 ;  /* 0x000000021d237211 */ /* 0x080fe200010f0eff */
[C---:B------:R-:W-:Y:S01]  /*c380*/  IMAD R29, R60.reuse, 0x2, R31 ;  /* 0x000000023c1d7824 */ /* 0x040fe200078e021f */
[----:B------:R-:W-:Y:S01]  /*c390*/  PRMT R40, R15, 0x7632, R40 ;  /* 0x000076320f287816 */ /* 0x000fe20000000028 */
[----:B------:R0:W-:Y:S01]  /*c3a0*/  STG.E.U16 desc[UR8][R12.64], R42 ;  /* 0x0000002a0c007986 */ /* 0x0001e2000c101508 */
[----:B------:R-:W-:Y:S02]  /*c3b0*/  LEA.HI.X.SX32 R15, R39, R2, 0x1, P3 ;  /* 0x00000002270f7211 */ /* 0x000fe400018f0eff */
[----:B------:R-:W-:Y:S01]  /*c3c0*/  LEA R39, R60, R29, 0x1 ;  /* 0x0000001d3c277211 */ /* 0x000fe200078e08ff */
[----:B------:R1:W-:Y:S01]  /*c3d0*/  STG.E.U16 desc[UR8][R34.64], R41 ;  /* 0x0000002922007986 */ /* 0x0003e2000c101508 */
[----:B0-----:R-:W-:-:S04]  /*c3e0*/  LEA R12, P2, R32, R0, 0x1 ;  /* 0x00000000200c7211 */ /* 0x001fc800078408ff */
[----:B------:R-:W-:Y:S01]  /*c3f0*/  LEA.HI.X.SX32 R13, R32, R2, 0x1, P2 ;  /* 0x00000002200d7211 */ /* 0x000fe200010f0eff */
[----:B------:R-:W-:Y:S01]  /*c400*/  IMAD R32, R60, 0x2, R39 ;  /* 0x000000023c207824 */ /* 0x000fe200078e0227 */
[C---:B-1----:R-:W-:Y:S01]  /*c410*/  LEA R34, P2, R36.reuse, R0, 0x1 ;  /* 0x0000000024227211 */ /* 0x042fe200078408ff */
[----:B------:R0:W-:Y:S03]  /*c420*/  STG.E.U16 desc[UR8][R14.64], R38 ;  /* 0x000000260e007986 */ /* 0x0001e6000c101508 */
[----:B------:R-:W-:Y:S01]  /*c430*/  LEA.HI.X.SX32 R35, R36, R2, 0x1, P2 ;  /* 0x0000000224237211 */ /* 0x000fe200010f0eff */
[----:B------:R1:W-:Y:S01]  /*c440*/  STG.E.U16 desc[UR8][R12.64], R40 ;  /* 0x000000280c007986 */ /* 0x0003e2000c101508 */
[----:B0-----:R-:W-:Y:S01]  /*c450*/  IMAD R38, R60, 0x2, R32 ;  /* 0x000000023c267824 */ /* 0x001fe200078e0220 */
[----:B------:R-:W-:-:S03]  /*c460*/  LEA R14, P2, R3, R0, 0x1 ;  /* 0x00000000030e7211 */ /* 0x000fc600078408ff */
[C---:B------:R-:W-:Y:S01]  /*c470*/  IMAD R36, R60.reuse, 0x2, R38 ;  /* 0x000000023c247824 */ /* 0x040fe200078e0226 */
[----:B-1----:R-:W-:Y:S02]  /*c480*/  LEA R12, P3, R37, R0, 0x1 ;  /* 0x00000000250c7211 */ /* 0x002fe400078608ff */
[-C--:B------:R-:W-:Y:S01]  /*c490*/  LEA.HI.X.SX32 R15, R3, R2.reuse, 0x1, P2 ;  /* 0x00000002030f7211 */ /* 0x080fe200010f0eff */
[----:B------:R-:W-:Y:S01]  /*c4a0*/  IMAD R3, R60, 0x2, R36 ;  /* 0x000000023c037824 */ /* 0x000fe200078e0224 */
[----:B------:R-:W-:-:S03]  /*c4b0*/  LEA.HI.X.SX32 R13, R37, R2, 0x1, P3 ;  /* 0x00000002250d7211 */ /* 0x000fc600018f0eff */
[C---:B------:R-:W-:Y:S01]  /*c4c0*/  IMAD R37, R60.reuse, 0x2, R3 ;  /* 0x000000023c257824 */ /* 0x040fe200078e0203 */
[----:B------:R0:W-:Y:S04]  /*c4d0*/  STG.E.U16 desc[UR8][R34.64], R20 ;  /* 0x0000001422007986 */ /* 0x0001e8000c101508 */
[----:B------:R-:W-:Y:S02]  /*c4e0*/  LEA R41, R60, R37, 0x1 ;  /* 0x000000253c297211 */ /* 0x000fe400078e08ff */
[----:B------:R-:W-:-:S03]  /*c4f0*/  PRMT R43, R20, 0x7632, R43 ;  /* 0x00007632142b7816 */ /* 0x000fc6000000002b */
[C---:B0-----:R-:W-:Y:S01]  /*c500*/  IMAD R20, R60.reuse, 0x2, R41 ;  /* 0x000000023c147824 */ /* 0x041fe200078e0229 */
[----:B------:R0:W-:Y:S03]  /*c510*/  STG.E.U16 desc[UR8][R14.64], R21 ;  /* 0x000000150e007986 */ /* 0x0001e6000c101508 */
[C---:B------:R-:W-:Y:S01]  /*c520*/  IMAD R35, R60.reuse, 0x2, R20 ;  /* 0x000000023c237824 */ /* 0x040fe200078e0214 */
[----:B------:R1:W-:Y:S03]  /*c530*/  STG.E.U16 desc[UR8][R12.64], R22 ;  /* 0x000000160c007986 */ /* 0x0003e6000c101508 */
[----:B------:R-:W-:Y:S01]  /*c540*/  IMAD R40, R60, 0x2, R35 ;  /* 0x000000023c287824 */ /* 0x000fe200078e0223 */
[----:B------:R-:W-:-:S03]  /*c550*/  PRMT R42, R21, 0x7632, R42 ;  /* 0x00007632152a7816 */ /* 0x000fc6000000002a */
[----:B0-----:R-:W-:Y:S01]  /*c560*/  IMAD R21, R60, 0x2, R40 ;  /* 0x000000023c157824 */ /* 0x001fe200078e0228 */
[----:B-1----:R-:W-:-:S04]  /*c570*/  LEA R12, P2, R33, R0, 0x1 ;  /* 0x00000000210c7211 */ /* 0x002fc800078408ff */
[----:B------:R-:W-:Y:S02]  /*c580*/  LEA.HI.X.SX32 R13, R33, R2, 0x1, P2 ;  /* 0x00000002210d7211 */ /* 0x000fe400010f0eff */
[----:B------:R-:W-:Y:S01]  /*c590*/  LEA R14, P2, R30, R0, 0x1 ;  /* 0x000000001e0e7211 */ /* 0x000fe200078408ff */
[----:B------:R-:W-:Y:S02]  /*c5a0*/  IMAD R34, R60, 0x2, R21 ;  /* 0x000000023c227824 */ /* 0x000fe400078e0215 */
[----:B------:R0:W-:Y:S01]  /*c5b0*/  STG.E.U16 desc[UR8][R12.64], R23 ;  /* 0x000000170c007986 */ /* 0x0001e2000c101508 */
[----:B------:R-:W-:Y:S02]  /*c5c0*/  LEA.HI.X.SX32 R15, R30, R2, 0x1, P2 ;  /* 0x000000021e0f7211 */ /* 0x000fe400010f0eff */
[----:B------:R-:W-:Y:S02]  /*c5d0*/  PRMT R33, R22, 0x7632, R33 ;  /* 0x0000763216217816 */ /* 0x000fe40000000021 */
[----:B------:R-:W-:-:S02]  /*c5e0*/  PRMT R22, R23, 0x7632, R22 ;  /* 0x0000763217167816 */ /* 0x000fc40000000016 */
[-C--:B------:R-:W-:Y:S02]  /*c5f0*/  LEA R30, P3, R31, R0.reuse, 0x1 ;  /* 0x000000001f1e7211 */ /* 0x080fe400078608ff */
[----:B0-----:R-:W-:Y:S02]  /*c600*/  LEA R12, P2, R28, R0, 0x1 ;  /* 0x000000001c0c7211 */ /* 0x001fe400078408ff */
[----:B------:R-:W-:Y:S02]  /*c610*/  LEA R23, R60, R34, 0x1 ;  /* 0x000000223c177211 */ /* 0x000fe400078e08ff */
[----:B------:R-:W-:Y:S02]  /*c620*/  LEA.HI.X.SX32 R13, R28, R2, 0x1, P2 ;  /* 0x000000021c0d7211 */ /* 0x000fe400010f0eff */
[----:B------:R-:W-:Y:S01]  /*c630*/  LEA R28, P2, R29, R0, 0x1 ;  /* 0x000000001d1c7211 */ /* 0x000fe200078408ff */
[----:B------:R0:W-:Y:S01]  /*c640*/  STG.E.U16 desc[UR8][R14.64], R43 ;  /* 0x0000002b0e007986 */ /* 0x0001e2000c101508 */
[----:B------:R-:W-:-:S02]  /*c650*/  LEA.HI.X.SX32 R31, R31, R2, 0x1, P3 ;  /* 0x000000021f1f7211 */ /* 0x000fc400018f0eff */
[----:B------:R-:W-:Y:S01]  /*c660*/  LEA.HI.X.SX32 R29, R29, R2, 0x1, P2 ;  /* 0x000000021d1d7211 */ /* 0x000fe200010f0eff */
[----:B------:R1:W-:Y:S04]  /*c670*/  STG.E.U16 desc[UR8][R12.64], R42 ;  /* 0x0000002a0c007986 */ /* 0x0003e8000c101508 */
[----:B------:R2:W-:Y:S01]  /*c680*/  STG.E.U16 desc[UR8][R30.64], R33 ;  /* 0x000000211e007986 */ /* 0x0005e2000c101508 */
[----:B0-----:R-:W-:Y:S01]  /*c690*/  IMAD R15, R60, 0x2, R23 ;  /* 0x000000023c0f7824 */ /* 0x001fe200078e0217 */
[----:B-1----:R-:W-:-:S03]  /*c6a0*/  LEA R12, P2, R39, R0, 0x1 ;  /* 0x00000000270c7211 */ /* 0x002fc600078408ff */
[----:B--2---:R-:W-:Y:S01]  /*c6b0*/  IMAD R33, R60, 0x2, R15 ;  /* 0x000000023c217824 */ /* 0x004fe200078e020f */
[----:B------:R-:W-:Y:S02]  /*c6c0*/  LEA.HI.X.SX32 R13, R39, R2, 0x1, P2 ;  /* 0x00000002270d7211 */ /* 0x000fe400010f0eff */
[----:B------:R-:W-:Y:S01]  /*c6d0*/  LEA R30, P2, R32, R0, 0x1 ;  /* 0x00000000201e7211 */ /* 0x000fe200078408ff */
[----:B------:R-:W-:-:S03]  /*c6e0*/  IMAD R14, R60, 0x2, R33 ;  /* 0x000000023c0e7824 */ /* 0x000fc600078e0221 */
[----:B------:R-:W-:Y:S01]  /*c6f0*/  LEA.HI.X.SX32 R31, R32, R2, 0x1, P2 ;  /* 0x00000002201f7211 */ /* 0x000fe200010f0eff */
[----:B------:R-:W-:Y:S01]  /*c700*/  IMAD R32, R60, 0x2, R14 ;  /* 0x000000023c207824 */ /* 0x000fe200078e020e */
[----:B------:R0:W-:Y:S04]  /*c710*/  STG.E.U16 desc[UR8][R28.64], R22 ;  /* 0x000000161c007986 */ /* 0x0001e8000c101508 */
[----:B------:R1:W-:Y:S01]  /*c720*/  STG.E.U16 desc[UR8][R12.64], R8 ;  /* 0x000000080c007986 */ /* 0x0003e2000c101508 */
[----:B0-----:R-:W-:Y:S01]  /*c730*/  LEA R28, P3, R38, R0, 0x1 ;  /* 0x00000000261c7211 */ /* 0x001fe200078608ff */
[----:B-1----:R-:W-:-:S03]  /*c740*/  IMAD R13, R60, 0x2, R32 ;  /* 0x000000023c0d7824 */ /* 0x002fc600078e0220 */
[----:B------:R-:W-:Y:S02]  /*c750*/  LEA.HI.X.SX32 R29, R38, R2, 0x1, P3 ;  /* 0x00000002261d7211 */ /* 0x000fe400018f0eff */
[----:B------:R-:W-:Y:S01]  /*c760*/  LEA R12, R60, R13, 0x1 ;  /* 0x0000000d3c0c7211 */ /* 0x000fe200078e08ff */
[----:B------:R0:W-:Y:S01]  /*c770*/  STG.E.U16 desc[UR8][R30.64], R9 ;  /* 0x000000091e007986 */ /* 0x0001e2000c101508 */
[----:B------:R-:W-:Y:S02]  /*c780*/  LEA R38, P2, R36, R0, 0x1 ;  /* 0x0000000024267211 */ /* 0x000fe400078408ff */
[----:B------:R-:W-:Y:S01]  /*c790*/  PRMT R42, R10, 0x7632, R42 ;  /* 0x000076320a2a7816 */ /* 0x000fe2000000002a */
[----:B------:R1:W-:Y:S01]  /*c7a0*/  STG.E.U16 desc[UR8][R28.64], R10 ;  /* 0x0000000a1c007986 */ /* 0x0003e2000c101508 */
[----:B------:R-:W-:Y:S01]  /*c7b0*/  LEA.HI.X.SX32 R39, R36, R2, 0x1, P2 ;  /* 0x0000000224277211 */ /* 0x000fe200010f0eff */
[----:B0-----:R-:W-:Y:S01]  /*c7c0*/  IMAD R30, R60, 0x2, R12 ;  /* 0x000000023c1e7824 */ /* 0x001fe200078e020c */
[----:B-1----:R-:W-:-:S03]  /*c7d0*/  LEA R28, P2, R3, R0, 0x1 ;  /* 0x00000000031c7211 */ /* 0x002fc600078408ff */
[C---:B------:R-:W-:Y:S01]  /*c7e0*/  IMAD R10, R60.reuse, 0x2, R30 ;  /* 0x000000023c0a7824 */ /* 0x040fe200078e021e */
[----:B------:R0:W-:Y:S01]  /*c7f0*/  STG.E.U16 desc[UR8][R38.64], R11 ;  /* 0x0000000b26007986 */ /* 0x0001e2000c101508 */
[----:B------:R-:W-:Y:S02]  /*c800*/  LEA.HI.X.SX32 R29, R3, R2, 0x1, P2 ;  /* 0x00000002031d7211 */ /* 0x000fe400010f0eff */
[----:B------:R-:W-:Y:S01]  /*c810*/  IMAD R31, R60, 0x2, R10 ;  /* 0x000000023c1f7824 */ /* 0x000fe200078e020a */
[CC--:B------:R-:W-:Y:S02]  /*c820*/  LEA R36, P2, R37.reuse, R0.reuse, 0x1 ;  /* 0x0000000025247211 */ /* 0x0c0fe400078408ff */
[----:B------:R-:W-:Y:S01]  /*c830*/  LEA R6, P5, R40, R0, 0x1 ;  /* 0x0000000028067211 */ /* 0x000fe200078a08ff */
[----:B------:R-:W-:Y:S01]  /*c840*/  IMAD R3, R60, 0x2, R31 ;  /* 0x000000023c037824 */ /* 0x000fe200078e021f */
[----:B------:R-:W-:Y:S02]  /*c850*/  LEA.HI.X.SX32 R37, R37, R2, 0x1, P2 ;  /* 0x0000000225257211 */ /* 0x000fe400010f0eff */
[----:B0-----:R-:W-:-:S02]  /*c860*/  LEA R38, P3, R41, R0, 0x1 ;  /* 0x0000000029267211 */ /* 0x001fc400078608ff */
[----:B------:R-:W-:Y:S02]  /*c870*/  LEA R18, P2, R20, R0, 0x1 ;  /* 0x0000000014127211 */ /* 0x000fe400078408ff */
[----:B------:R-:W-:Y:S02]  /*c880*/  LEA.HI.X.SX32 R39, R41, R2, 0x1, P3 ;  /* 0x0000000229277211 */ /* 0x000fe400018f0eff */
[----:B------:R-:W-:Y:S02]  /*c890*/  LEA R16, P3, R35, R0, 0x1 ;  /* 0x0000000023107211 */ /* 0x000fe400078608ff */
[----:B------:R-:W-:Y:S01]  /*c8a0*/  PRMT R22, R8, 0x7632, R22 ;  /* 0x0000763208167816 */ /* 0x000fe20000000016 */
[----:B------:R-:W-:Y:S01]  /*c8b0*/  IMAD R8, R60, 0x2, R3 ;  /* 0x000000023c087824 */ /* 0x000fe200078e0203 */
[-C--:B------:R-:W-:Y:S02]  /*c8c0*/  LEA.HI.X.SX32 R7, R40, R2.reuse, 0x1, P5 ;  /* 0x0000000228077211 */ /* 0x080fe400028f0eff */
[----:B------:R-:W-:-:S02]  /*c8d0*/  LEA.HI.X.SX32 R19, R20, R2, 0x1, P2 ;  /* 0x0000000214137211 */ /* 0x000fc400010f0eff */
[----:B------:R-:W-:Y:S01]  /*c8e0*/  LEA.HI.X.SX32 R17, R35, R2, 0x1, P3 ;  /* 0x0000000223117211 */ /* 0x000fe200018f0eff */
[----:B------:R0:W-:Y:S01]  /*c8f0*/  STG.E.U16 desc[UR8][R28.64], R22 ;  /* 0x000000161c007986 */ /* 0x0001e2000c101508 */
[----:B------:R-:W-:Y:S02]  /*c900*/  PRMT R9, R9, 0x7632, R9 ;  /* 0x0000763209097816 */ /* 0x000fe40000000009 */
[----:B------:R-:W-:Y:S01]  /*c910*/  LEA R24, P2, R21, R0, 0x1 ;  /* 0x0000000015187211 */ /* 0x000fe200078408ff */
[----:B------:R-:W-:Y:S04]  /*c920*/  STL.64 [R1+0x2d0], R6 ;  /* 0x0002d00601007387 */ /* 0x000fe80000100a00 */
[----:B------:R1:W-:Y:S01]  /*c930*/  STL.64 [R1+0xe8], R18 ;  /* 0x0000e81201007387 */ /* 0x0003e20000100a00 */
[----:B0-----:R-:W-:-:S03]  /*c940*/  LEA R29, R60, R8, 0x1 ;  /* 0x000000083c1d7211 */ /* 0x001fc600078e08ff */
[----:B------:R0:W-:Y:S01]  /*c950*/  STL.64 [R1+0xe0], R16 ;  /* 0x0000e01001007387 */ /* 0x0001e20000100a00 */
[----:B------:R-:W-:-:S03]  /*c960*/  LEA.HI.X.SX32 R25, R21, R2, 0x1, P2 ;  /* 0x0000000215197211 */ /* 0x000fc600010f0eff */
[----:B------:R2:W-:Y:S01]  /*c970*/  STG.E.U16 desc[UR8][R36.64], R9 ;  /* 0x0000000924007986 */ /* 0x0005e2000c101508 */
[CC--:B-1----:R-:W-:Y:S02]  /*c980*/  LEA R18, P3, R34.reuse, R0.reuse, 0x1 ;  /* 0x0000000022127211 */ /* 0x0c2fe400078608ff */
[C---:B0-----:R-:W-:Y:S02]  /*c990*/  LEA R16, P5, R23.reuse, R0, 0x1 ;  /* 0x0000000017107211 */ /* 0x041fe400078a08ff */
[-C--:B------:R-:W-:Y:S01]  /*c9a0*/  LEA.HI.X.SX32 R19, R34, R2.reuse, 0x1, P3 ;  /* 0x0000000222137211 */ /* 0x080fe200018f0eff */
[C---:B--2---:R-:W-:Y:S01]  /*c9b0*/  IMAD R9, R60.reuse, 0x2, R29 ;  /* 0x000000023c097824 */ /* 0x044fe200078e021d */
[----:B------:R-:W-:Y:S01]  /*c9c0*/  LEA.HI.X.SX32 R17, R23, R2, 0x1, P5 ;  /* 0x0000000217117211 */ /* 0x000fe200028f0eff */
[----:B------:R-:W-:Y:S02]  /*c9d0*/  STL.64 [R1+0xd0], R24 ;  /* 0x0000d01801007387 */ /* 0x000fe40000100a00 */
[----:B------:R-:W-:-:S02]  /*c9e0*/  IMAD R22, R60, 0x2, R9 ;  /* 0x000000023c167824 */ /* 0x000fc400078e0209 */
[----:B------:R0:W-:Y:S02]  /*c9f0*/  STL.64 [R1+0xc8], R18 ;  /* 0x0000c81201007387 */ /* 0x0001e40000100a00 */
[C---:B------:R-:W-:Y:S02]  /*ca00*/  IMAD R28, R60.reuse, 0x2, R22 ;  /* 0x000000023c1c7824 */ /* 0x040fe400078e0216 */
[----:B------:R1:W-:Y:S01]  /*ca10*/  STL.64 [R1+0xc0], R16 ;  /* 0x0000c01001007387 */ /* 0x0003e20000100a00 */
[-C--:B------:R-:W-:Y:S01]  /*ca20*/  LEA R6, P3, R33, R0.reuse, 0x1 ;  /* 0x0000000021067211 */ /* 0x080fe200078608ff */
[----:B------:R-:W-:Y:S01]  /*ca30*/  IMAD R20, R60, 0x2, R28 ;  /* 0x000000023c147824 */ /* 0x000fe200078e021c */
[CC--:B0-----:R-:W-:Y:S02]  /*ca40*/  LEA R18, P2, R15.reuse, R0.reuse, 0x1 ;  /* 0x000000000f127211 */ /* 0x0c1fe400078408ff */
[----:B-1----:R-:W-:Y:S02]  /*ca50*/  LEA R16, P5, R14, R0, 0x1 ;  /* 0x000000000e107211 */ /* 0x002fe400078a08ff */
[----:B------:R-:W-:-:S02]  /*ca60*/  LEA.HI.X.SX32 R19, R15, R2, 0x1, P2 ;  /* 0x000000020f137211 */ /* 0x000fc400010f0eff */
[-C--:B------:R-:W-:Y:S01]  /*ca70*/  LEA.HI.X.SX32 R17, R14, R2.reuse, 0x1, P5 ;  /* 0x000000020e117211 */ /* 0x080fe200028f0eff */
[----:B------:R-:W-:Y:S01]  /*ca80*/  IMAD R21, R60, 0x2, R20 ;  /* 0x000000023c157824 */ /* 0x000fe200078e0214 */
[----:B------:R-:W-:-:S03]  /*ca90*/  LEA.HI.X.SX32 R7, R33, R2, 0x1, P3 ;  /* 0x0000000221077211 */ /* 0x000fc600018f0eff */
[----:B------:R-:W-:Y:S01]  /*caa0*/  STL.64 [R1+0x2a0], R16 ;  /* 0x0002a01001007387 */ /* 0x000fe20000100a00 */
[----:B------:R-:W-:-:S03]  /*cab0*/  LEA R24, P2, R32, R0, 0x1 ;  /* 0x0000000020187211 */ /* 0x000fc600078408ff */
[----:B------:R0:W-:Y:S01]  /*cac0*/  STL.64 [R1+0xb8], R18 ;  /* 0x0000b81201007387 */ /* 0x0001e20000100a00 */
[----:B------:R-:W-:-:S03]  /*cad0*/  LEA R23, R60, R21, 0x1 ;  /* 0x000000153c177211 */ /* 0x000fc600078e08ff */
[----:B------:R1:W-:Y:S01]  /*cae0*/  STL.64 [R1+0xb0], R6 ;  /* 0x0000b00601007387 */ /* 0x0003e20000100a00 */
[----:B------:R-:W-:Y:S02]  /*caf0*/  LEA.HI.X.SX32 R25, R32, R2, 0x1, P2 ;  /* 0x0000000220197211 */ /* 0x000fe400010f0eff */
[CC--:B0-----:R-:W-:Y:S02]  /*cb00*/  LEA R18, P3, R13.reuse, R0.reuse, 0x1 ;  /* 0x000000000d127211 */ /* 0x0c1fe400078608ff */
[----:B-1----:R-:W-:Y:S02]  /*cb10*/  LEA R6, P5, R12, R0, 0x1 ;  /* 0x000000000c067211 */ /* 0x002fe400078a08ff */
[-C--:B------:R-:W-:Y:S01]  /*cb20*/  LEA.HI.X.SX32 R19, R13, R2.reuse, 0x1, P3 ;  /* 0x000000020d137211 */ /* 0x080fe200018f0eff */
[----:B------:R-:W-:Y:S01]  /*cb30*/  IMAD R15, R60, 0x2, R23 ;  /* 0x000000023c0f7824 */ /* 0x000fe200078e0217 */
[----:B------:R-:W-:-:S03]  /*cb40*/  LEA.HI.X.SX32 R7, R12, R2, 0x1, P5 ;  /* 0x000000020c077211 */ /* 0x000fc600028f0eff */
[----:B------:R-:W-:Y:S01]  /*cb50*/  STL.64 [R1+0x290], R18 ;  /* 0x0002901201007387 */ /* 0x000fe20000100a00 */
[----:B------:R-:W-:-:S03]  /*cb60*/  IMAD R14, R60, 0x2, R15 ;  /* 0x000000023c0e7824 */ /* 0x000fc600078e020f */
[----:B------:R0:W-:Y:S01]  /*cb70*/  STL.64 [R1+0xa0], R24 ;  /* 0x0000a01801007387 */ /* 0x0001e20000100a00 */
[----:B------:R-:W-:-:S03]  /*cb80*/  LEA R26, P5, R31, R0, 0x1 ;  /* 0x000000001f1a7211 */ /* 0x000fc600078a08ff */
[----:B------:R1:W-:Y:S01]  /*cb90*/  STL.64 [R1+0x30], R6 ;  /* 0x0000300601007387 */ /* 0x0003e20000100a00 */
[----:B------:R-:W-:Y:S01]  /*cba0*/  IMAD R13, R60, 0x2, R14 ;  /* 0x000000023c0d7824 */ /* 0x000fe200078e020e */
[----:B------:R-:W-:Y:S02]  /*cbb0*/  LEA.HI.X.SX32 R27, R31, R2, 0x1, P5 ;  /* 0x000000021f1b7211 */ /* 0x000fe400028f0eff */
[-C--:B0-----:R-:W-:Y:S02]  /*cbc0*/  LEA R24, P3, R10, R0.reuse, 0x1 ;  /* 0x000000000a187211 */ /* 0x081fe400078608ff */
[----:B-1----:R-:W-:Y:S02]  /*cbd0*/  LEA R6, P2, R30, R0, 0x1 ;  /* 0x000000001e067211 */ /* 0x002fe400078408ff */
[-C--:B------:R-:W-:Y:S02]  /*cbe0*/  LEA.HI.X.SX32 R25, R10, R2.reuse, 0x1, P3 ;  /* 0x000000020a197211 */ /* 0x080fe400018f0eff */
[----:B------:R-:W-:Y:S01]  /*cbf0*/  LEA.HI.X.SX32 R7, R30, R2, 0x1, P2 ;  /* 0x000000021e077211 */ /* 0x000fe200010f0eff */
[----:B------:R-:W-:Y:S01]  /*cc00*/  IMAD R12, R60, 0x2, R13 ;  /* 0x000000023c0c7824 */ /* 0x000fe200078e020d */
[-C--:B------:R-:W-:Y:S01]  /*cc10*/  LEA R48, P5, R29, R0.reuse, 0x1 ;  /* 0x000000001d307211 */ /* 0x080fe200078a08ff */
[----:B------:R-:W-:Y:S01]  /*cc20*/  STL.64 [R1+0x278], R24 ;  /* 0x0002781801007387 */ /* 0x000fe20000100a00 */
[----:B------:R-:W-:-:S02]  /*cc30*/  LEA R16, P2, R3, R0, 0x1 ;  /* 0x0000000003107211 */ /* 0x000fc400078408ff */
[----:B------:R-:W-:Y:S01]  /*cc40*/  PRMT R5, R11, 0x7632, R5 ;  /* 0x000076320b057816 */ /* 0x000fe20000000005 */
[----:B------:R0:W-:Y:S01]  /*cc50*/  STL.64 [R1+0x28], R6 ;  /* 0x0000280601007387 */ /* 0x0001e20000100a00 */
[-C--:B------:R-:W-:Y:S01]  /*cc60*/  LEA.HI.X.SX32 R49, R29, R2.reuse, 0x1, P5 ;  /* 0x000000021d317211 */ /* 0x080fe200028f0eff */
[----:B------:R-:W-:Y:S02]  /*cc70*/  IMAD R11, R60, 0x2, R12 ;  /* 0x000000023c0b7824 */ /* 0x000fe400078e020c */
[----:B------:R1:W-:Y:S01]  /*cc80*/  STG.E.U16 desc[UR8][R38.64], R42 ;  /* 0x0000002a26007986 */ /* 0x0003e2000c101508 */
[----:B------:R-:W-:Y:S02]  /*cc90*/  LEA.HI.X.SX32 R17, R3, R2, 0x1, P2 ;  /* 0x0000000203117211 */ /* 0x000fe400010f0eff */
[-C--:B------:R-:W-:Y:S02]  /*cca0*/  LEA R54, P2, R9, R0.reuse, 0x1 ;  /* 0x0000000009367211 */ /* 0x080fe400078408ff */
[----:B0-----:R-:W-:-:S02]  /*ccb0*/  LEA R6, P3, R8, R0, 0x1 ;  /* 0x0000000008067211 */ /* 0x001fc400078608ff */
[----:B-1----:R-:W-:Y:S02]  /*ccc0*/  LEA R38, P5, R28, R0, 0x1 ;  /* 0x000000001c267211 */ /* 0x002fe400078a08ff */
[----:B------:R-:W-:Y:S02]  /*ccd0*/  LEA.HI.X.SX32 R7, R8, R2, 0x1, P3 ;  /* 0x0000000208077211 */ /* 0x000fe400018f0eff */
[----:B------:R-:W-:Y:S02]  /*cce0*/  LEA R52, P3, R22, R0, 0x1 ;  /* 0x0000000016347211 */ /* 0x000fe400078608ff */
[----:B------:R-:W-:Y:S02]  /*ccf0*/  LEA.HI.X.SX32 R39, R28, R2, 0x1, P5 ;  /* 0x000000021c277211 */ /* 0x000fe400028f0eff */
[----:B------:R-:W-:Y:S02]  /*cd00*/  LEA R10, R60, R11, 0x1 ;  /* 0x0000000b3c0a7211 */ /* 0x000fe400078e08ff */
[----:B------:R-:W-:-:S02]  /*cd10*/  LEA R42, P5, R23, R0, 0x1 ;  /* 0x00000000172a7211 */ /* 0x000fc400078a08ff */
[-C--:B------:R-:W-:Y:S02]  /*cd20*/  LEA.HI.X.SX32 R55, R9, R2.reuse, 0x1, P2 ;  /* 0x0000000209377211 */ /* 0x080fe400010f0eff */
[----:B------:R-:W-:Y:S02]  /*cd30*/  LEA.HI.X.SX32 R53, R22, R2, 0x1, P3 ;  /* 0x0000000216357211 */ /* 0x000fe400018f0eff */
[-C--:B------:R-:W-:Y:S01]  /*cd40*/  LEA R46, P2, R20, R0.reuse, 0x1 ;  /* 0x00000000142e7211 */ /* 0x080fe200078408ff */
[----:B------:R-:W-:Y:S01]  /*cd50*/  IMAD R3, R60, 0x2, R10 ;  /* 0x000000023c037824 */ /* 0x000fe200078e020a */
[----:B------:R-:W-:Y:S02]  /*cd60*/  LEA R44, P3, R21, R0, 0x1 ;  /* 0x00000000152c7211 */ /* 0x000fe400078608ff */
[----:B------:R-:W-:Y:S01]  /*cd70*/  LEA.HI.X.SX32 R43, R23, R2, 0x1, P5 ;  /* 0x00000002172b7211 */ /* 0x000fe200028f0eff */
[----:B------:R-:W-:Y:S01]  /*cd80*/  STL.64 [R1+0x280], R26 ;  /* 0x0002801a01007387 */ /* 0x000fe20000100a00 */
[----:B------:R-:W-:-:S02]  /*cd90*/  LEA R50, P5, R13, R0, 0x1 ;  /* 0x000000000d327211 */ /* 0x000fc400078a08ff */
[-C--:B------:R-:W-:Y:S01]  /*cda0*/  LEA.HI.X.SX32 R47, R20, R2.reuse, 0x1, P2 ;  /* 0x00000002142f7211 */ /* 0x080fe200010f0eff */
[----:B------:R-:W-:Y:S01]  /*cdb0*/  STL.64 [R1+0x2a8], R48 ;  /* 0x0002a83001007387 */ /* 0x000fe20000100a00 */
[----:B------:R-:W-:Y:S01]  /*cdc0*/  LEA.HI.X.SX32 R45, R21, R2, 0x1, P3 ;  /* 0x00000002152d7211 */ /* 0x000fe200018f0eff */
[----:B------:R-:W-:Y:S01]  /*cdd0*/  IMAD R8, R60, 0x2, R3 ;  /* 0x000000023c087824 */ /* 0x000fe200078e0203 */
[-C--:B------:R-:W-:Y:S01]  /*cde0*/  LEA R40, P2, R15, R0.reuse, 0x1 ;  /* 0x000000000f287211 */ /* 0x080fe200078408ff */
[----:B------:R-:W-:Y:S01]  /*cdf0*/  STL.64 [R1+0x10], R16 ;  /* 0x0000101001007387 */ /* 0x000fe20000100a00 */
[----:B------:R-:W-:Y:S02]  /*ce00*/  LEA R36, P3, R14, R0, 0x1 ;  /* 0x000000000e247211 */ /* 0x000fe400078608ff */
[-C--:B------:R-:W-:Y:S01]  /*ce10*/  LEA.HI.X.SX32 R51, R13, R2.reuse, 0x1, P5 ;  /* 0x000000020d337211 */ /* 0x080fe200028f0eff */
[----:B------:R0:W-:Y:S01]  /*ce20*/  STL.64 [R1+0x8], R6 ;  /* 0x0000080601007387 */ /* 0x0001e20000100a00 */
[-C--:B------:R-:W-:Y:S01]  /*ce30*/  LEA.HI.X.SX32 R41, R15, R2.reuse, 0x1, P2 ;  /* 0x000000020f297211 */ /* 0x080fe200010f0eff */
[----:B------:R-:W-:Y:S01]  /*ce40*/  IMAD R9, R60, 0x2, R8 ;  /* 0x000000023c097824 */ /* 0x000fe200078e0208 */
[----:B------:R-:W-:-:S02]  /*ce50*/  LEA.HI.X.SX32 R37, R14, R2, 0x1, P3 ;  /* 0x000000020e257211 */ /* 0x000fc400018f0eff */
[-C--:B------:R-:W-:Y:S01]  /*ce60*/  LEA R56, P2, R12, R0.reuse, 0x1 ;  /* 0x000000000c387211 */ /* 0x080fe200078408ff */
[----:B------:R-:W-:Y:S01]  /*ce70*/  STL.64 [R1+0x2b0], R54 ;  /* 0x0002b03601007387 */ /* 0x000fe20000100a00 */
[-C--:B------:R-:W-:Y:S02]  /*ce80*/  LEA R58, P3, R11, R0.reuse, 0x1 ;  /* 0x000000000b3a7211 */ /* 0x080fe400078608ff */
[C---:B0-----:R-:W-:Y:S01]  /*ce90*/  LEA R6, P5, R10.reuse, R0, 0x1 ;  /* 0x000000000a067211 */ /* 0x041fe200078a08ff */
[----:B------:R-:W-:Y:S03]  /*cea0*/  STL.64 [R1+0x2b8], R52 ;  /* 0x0002b83401007387 */ /* 0x000fe60000100a00 */
[-C--:B------:R-:W-:Y:S01]  /*ceb0*/  LEA.HI.X.SX32 R7, R10, R2.reuse, 0x1, P5 ;  /* 0x000000020a077211 */ /* 0x080fe200028f0eff */
[----:B------:R-:W-:Y:S01]  /*cec0*/  STL.64 [R1+0x2c0], R38 ;  /* 0x0002c02601007387 */ /* 0x000fe20000100a00 */
[----:B------:R-:W-:Y:S01]  /*ced0*/  IMAD R22, R60, 0x2, R9 ;  /* 0x000000023c167824 */ /* 0x000fe200078e0209 */
[----:B------:R-:W-:-:S02]  /*cee0*/  LEA.HI.X.SX32 R57, R12, R2, 0x1, P2 ;  /* 0x000000020c397211 */ /* 0x000fc400010f0eff */
[----:B------:R-:W-:Y:S01]  /*cef0*/  STL.64 [R1+0x2e0], R46 ;  /* 0x0002e02e01007387 */ /* 0x000fe20000100a00 */
[----:B------:R-:W-:Y:S02]  /*cf00*/  LEA.HI.X.SX32 R59, R11, R2, 0x1, P3 ;  /* 0x000000020b3b7211 */ /* 0x000fe400018f0eff */
[CC--:B------:R-:W-:Y:S01]  /*cf10*/  LEA R18, P2, R3.reuse, R0.reuse, 0x1 ;  /* 0x0000000003127211 */ /* 0x0c0fe200078408ff */
[----:B------:R0:W-:Y:S01]  /*cf20*/  STL.64 [R1+0x78], R6 ;  /* 0x0000780601007387 */ /* 0x0001e20000100a00 */
[----:B------:R-:W-:Y:S01]  /*cf30*/  LEA R16, P3, R8, R0, 0x1 ;  /* 0x0000000008107211 */ /* 0x000fe200078608ff */
[----:B------:R-:W-:Y:S01]  /*cf40*/  IMAD R21, R60, 0x2, R22 ;  /* 0x000000023c157824 */ /* 0x000fe200078e0216 */
[-C--:B------:R-:W-:Y:S02]  /*cf50*/  LEA.HI.X.SX32 R19, R3, R2.reuse, 0x1, P2 ;  /* 0x0000000203137211 */ /* 0x080fe400010f0eff */
[----:B------:R-:W-:Y:S02]  /*cf60*/  LEA.HI.X.SX32 R17, R8, R2, 0x1, P3 ;  /* 0x0000000208117211 */ /* 0x000fe400018f0eff */
[----:B0-----:R-:W-:Y:S01]  /*cf70*/  LEA R6, P5, R9, R0, 0x1 ;  /* 0x0000000009067211 */ /* 0x001fe200078a08ff */
[----:B------:R0:W-:Y:S01]  /*cf80*/  STL.64 [R1+0x70], R18 ;  /* 0x0000701201007387 */ /* 0x0001e20000100a00 */
[----:B------:R-:W-:-:S02]  /*cf90*/  LEA R20, R60, R21, 0x1 ;  /* 0x000000153c147211 */ /* 0x000fc400078e08ff */
[----:B------:R-:W-:Y:S01]  /*cfa0*/  LEA.HI.X.SX32 R7, R9, R2, 0x1, P5 ;  /* 0x0000000209077211 */ /* 0x000fe200028f0eff */
[----:B------:R1:W-:Y:S02]  /*cfb0*/  STL.64 [R1+0x68], R16 ;  /* 0x0000681001007387 */ /* 0x0003e40000100a00 */
[----:B------:R-:W-:Y:S02]  /*cfc0*/  IMAD R14, R60, 0x2, R20 ;  /* 0x000000023c0e7824 */ /* 0x000fe400078e0214 */
[----:B------:R2:W-:Y:S01]  /*cfd0*/  STL.64 [R1+0x60], R6 ;  /* 0x0000600601007387 */ /* 0x0005e20000100a00 */
[CC--:B0-----:R-:W-:Y:S02]  /*cfe0*/  LEA R18, P2, R22.reuse, R0.reuse, 0x1 ;  /* 0x0000000016127211 */ /* 0x0c1fe400078408ff */
[----:B-1----:R-:W-:Y:S02]  /*cff0*/  LEA R16, P3, R21, R0, 0x1 ;  /* 0x0000000015107211 */ /* 0x002fe400078608ff */
[----:B------:R-:W-:-:S02]  /*d000*/  LEA.HI.X.SX32 R19, R22, R2, 0x1, P2 ;  /* 0x0000000216137211 */ /* 0x000fc400010f0eff */
[----:B--2---:R-:W-:Y:S02]  /*d010*/  LEA R6, P5, R20, R0, 0x1 ;  /* 0x0000000014067211 */ /* 0x004fe400078a08ff */
[-C--:B------:R-:W-:Y:S01]  /*d020*/  LEA.HI.X.SX32 R17, R21, R2.reuse, 0x1, P3 ;  /* 0x0000000215117211 */ /* 0x080fe200018f0eff */
[----:B------:R-:W-:Y:S01]  /*d030*/  IMAD R13, R60, 0x2, R14 ;  /* 0x000000023c0d7824 */ /* 0x000fe200078e020e */
[----:B------:R-:W-:Y:S01]  /*d040*/  LEA.HI.X.SX32 R7, R20, R2, 0x1, P5 ;  /* 0x0000000214077211 */ /* 0x000fe200028f0eff */
[----:B------:R-:W-:Y:S04]  /*d050*/  STL.64 [R1+0x58], R18 ;  /* 0x0000581201007387 */ /* 0x000fe80000100a00 */
[----:B------:R0:W-:Y:S04]  /*d060*/  STL.64 [R1+0x50], R16 ;  /* 0x0000501001007387 */ /* 0x0001e80000100a00 */
[----:B------:R1:W-:Y:S04]  /*d070*/  STL.64 [R1+0x48], R6 ;  /* 0x0000480601007387 */ /* 0x0003e80000100a00 */
[----:B------:R-:W2:Y:S01]  /*d080*/  LDL.LU.64 R46, [R1+0xe8] ;  /* 0x0000e800012e7983 */ /* 0x000ea20000300a00 */
[----:B0-----:R-:W-:-:S02]  /*d090*/  LEA R16, P2, R14, R0, 0x1 ;  /* 0x000000000e107211 */ /* 0x001fc400078408ff */
[C---:B-1----:R-:W-:Y:S02]  /*d0a0*/  LEA R6, P3, R13.reuse, R0, 0x1 ;  /* 0x000000000d067211 */ /* 0x042fe400078608ff */
[-C--:B------:R-:W-:Y:S02]  /*d0b0*/  LEA.HI.X.SX32 R17, R14, R2.reuse, 0x1, P2 ;  /* 0x000000020e117211 */ /* 0x080fe400010f0eff */
[----:B------:R-:W-:-:S05]  /*d0c0*/  LEA.HI.X.SX32 R7, R13, R2, 0x1, P3 ;  /* 0x000000020d077211 */ /* 0x000fca00018f0eff */
[----:B------:R0:W-:Y:S04]  /*d0d0*/  STL.64 [R1+0x38], R6 ;  /* 0x0000380601007387 */ /* 0x0001e80000100a00 */
[----:B------:R1:W-:Y:S04]  /*d0e0*/  STL.64 [R1+0x40], R16 ;  /* 0x0000401001007387 */ /* 0x0003e80000100a00 */
[----:B0-----:R-:W3:Y:S04]  /*d0f0*/  LDL.LU.64 R6, [R1+0xe0] ;  /* 0x0000e00001067983 */ /* 0x001ee80000300a00 */
[----:B------:R-:W4:Y:S04]  /*d100*/  LDL.LU.64 R38, [R1+0xd0] ;  /* 0x0000d00001267983 */ /* 0x000f280000300a00 */
[----:B------:R-:W4:Y:S04]  /*d110*/  LDL.LU.64 R52, [R1+0xc8] ;  /* 0x0000c80001347983 */ /* 0x000f280000300a00 */
[----:B------:R-:W4:Y:S04]  /*d120*/  LDL.LU.64 R54, [R1+0xc0] ;  /* 0x0000c00001367983 */ /* 0x000f280000300a00 */
[----:B------:R-:W4:Y:S04]  /*d130*/  LDL.LU.64 R48, [R1+0xb8] ;  /* 0x0000b80001307983 */ /* 0x000f280000300a00 */
[----:B-1----:R-:W4:Y:S04]  /*d140*/  LDL.LU.64 R16, [R1+0xb0] ;  /* 0x0000b00001107983 */ /* 0x002f280000300a00 */
[----:B------:R-:W4:Y:S04]  /*d150*/  LDL.LU.64 R18, [R1+0xa0] ;  /* 0x0000a00001127983 */ /* 0x000f280000300a00 */
[----:B------:R-:W4:Y:S04]  /*d160*/  LDL.LU.64 R26, [R1+0x30] ;  /* 0x00003000011a7983 */ /* 0x000f280000300a00 */
[----:B------:R-:W4:Y:S04]  /*d170*/  LDL.LU.64 R24, [R1+0x28] ;  /* 0x0000280001187983 */ /* 0x000f280000300a00 */
[----:B--2---:R0:W-:Y:S04]  /*d180*/  STG.E.U16 desc[UR8][R46.64], R5 ;  /* 0x000000052e007986 */ /* 0x0041e8000c101508 */
[----:B0-----:R-:W2:Y:S04]  /*d190*/  LDL.LU.64 R46, [R1+0x2e0] ;  /* 0x0002e000012e7983 */ /* 0x001ea80000300a00 */
[----:B------:R-:W2:Y:S04]  /*d1a0*/  LDL.LU R5, [R1+0x2d8] ;  /* 0x0002d80001057983 */ /* 0x000ea80000300800 */
[----:B---3--:R0:W-:Y:S04]  /*d1b0*/  STG.E.U16 desc[UR8][R6.64], R4 ;  /* 0x0000000406007986 */ /* 0x0081e8000c101508 */
[----:B0-----:R-:W2:Y:S01]  /*d1c0*/  LDL.LU.64 R6, [R1+0x2d0] ;  /* 0x0002d00001067983 */ /* 0x001ea20000300a00 */
[----:B------:R-:W-:-:S03]  /*d1d0*/  PRMT R4, R4, 0x7632, R4 ;  /* 0x0000763204047816 */ /* 0x000fc60000000004 */
[----:B--2---:R0:W-:Y:S04]  /*d1e0*/  STG.E.U16 desc[UR8][R6.64], R5 ;  /* 0x0000000506007986 */ /* 0x0041e8000c101508 */
[----:B0-----:R-:W4:Y:S01]  /*d1f0*/  LDL.LU.64 R6, [R1+0x2c8] ;  /* 0x0002c80001067983 */ /* 0x001f220000300a00 */
[----:B------:R-:W-:Y:S01]  /*d200*/  PRMT R5, R5, 0x7632, R5 ;  /* 0x0000763205057816 */ /* 0x000fe20000000005 */
[----:B------:R-:W-:-:S04]  /*d210*/  IMAD R10, R60, 0x2, R13 ;  /* 0x000000023c0a7824 */ /* 0x000fc800078e020d */
[----:B------:R-:W-:-:S04]  /*d220*/  IMAD R15, R60, 0x2, R10 ;  /* 0x000000023c0f7824 */ /* 0x000fc800078e020a */
[----:B------:R-:W-:-:S05]  /*d230*/  IMAD R9, R60, 0x2, R15 ;  /* 0x000000023c097824 */ /* 0x000fca00078e020f */
[----:B------:R-:W-:-:S05]  /*d240*/  LEA R8, R60, R9, 0x1 ;  /* 0x000000093c087211 */ /* 0x000fca00078e08ff */
[----:B------:R-:W-:-:S04]  /*d250*/  IMAD R12, R60, 0x2, R8 ;  /* 0x000000023c0c7824 */ /* 0x000fc800078e0208 */
[----:B------:R-:W-:Y:S01]  /*d260*/  IMAD R11, R60, 0x2, R12 ;  /* 0x000000023c0b7824 */ /* 0x000fe200078e020c */
[----:B----4-:R0:W-:Y:S04]  /*d270*/  STG.E.U16 desc[UR8][R38.64], R6 ;  /* 0x0000000626007986 */ /* 0x0101e8000c101508 */
[----:B------:R1:W-:Y:S04]  /*d280*/  STG.E.U16 desc[UR8][R52.64], R7 ;  /* 0x0000000734007986 */ /* 0x0003e8000c101508 */
[----:B------:R2:W-:Y:S01]  /*d290*/  STG.E.U16 desc[UR8][R54.64], R4 ;  /* 0x0000000436007986 */ /* 0x0005e2000c101508 */
[----:B0-----:R-:W-:-:S03]  /*d2a0*/  PRMT R6, R6, 0x7632, R6 ;  /* 0x0000763206067816 */ /* 0x001fc60000000006 */
[----:B------:R-:W3:Y:S04]  /*d2b0*/  LDL.LU.64 R38, [R1+0x2c0] ;  /* 0x0002c00001267983 */ /* 0x000ee80000300a00 */
[----:B-1----:R-:W4:Y:S04]  /*d2c0*/  LDL.LU.64 R52, [R1+0x2b8] ;  /* 0x0002b80001347983 */ /* 0x002f280000300a00 */
[----:B--2---:R-:W2:Y:S04]  /*d2d0*/  LDL.LU.64 R54, [R1+0x2b0] ;  /* 0x0002b00001367983 */ /* 0x004ea80000300a00 */
[----:B------:R0:W-:Y:S04]  /*d2e0*/  STG.E.U16 desc[UR8][R48.64], R5 ;  /* 0x0000000530007986 */ /* 0x0001e8000c101508 */
[----:B------:R1:W-:Y:S04]  /*d2f0*/  STG.E.U16 desc[UR8][R16.64], R6 ;  /* 0x0000000610007986 */ /* 0x0003e8000c101508 */
[----:B0-----:R-:W2:Y:S04]  /*d300*/  LDL.LU.64 R48, [R1+0x2a8] ;  /* 0x0002a80001307983 */ /* 0x001ea80000300a00 */
[----:B------:R-:W2:Y:S04]  /*d310*/  LDL.LU.64 R4, [R1+0x8] ;  /* 0x0000080001047983 */ /* 0x000ea80000300a00 */
[----:B-1----:R-:W2:Y:S01]  /*d320*/  LDL.LU.64 R16, [R1+0x2a0] ;  /* 0x0002a00001107983 */ /* 0x002ea20000300a00 */
[----:B------:R-:W-:Y:S01]  /*d330*/  IMAD R3, R60, 0x2, R11 ;  /* 0x000000023c037824 */ /* 0x000fe200078e020b */
[----:B------:R-:W-:-:S02]  /*d340*/  LEA R34, P5, R10, R0, 0x1 ;  /* 0x000000000a227211 */ /* 0x000fc400078a08ff */
[----:B------:R-:W-:Y:S01]  /*d350*/  LEA R32, P2, R15, R0, 0x1 ;  /* 0x000000000f207211 */ /* 0x000fe200078408ff */
[----:B------:R-:W-:Y:S01]  /*d360*/  IMAD R61, R60, 0x2, R3 ;  /* 0x000000023c3d7824 */ /* 0x000fe200078e0203 */
[----:B------:R-:W-:Y:S02]  /*d370*/  LEA.HI.X.SX32 R35, R10, R2, 0x1, P5 ;  /* 0x000000020a237211 */ /* 0x000fe400028f0eff */
[----:B------:R-:W-:Y:S02]  /*d380*/  LEA R30, P3, R9, R0, 0x1 ;  /* 0x00000000091e7211 */ /* 0x000fe400078608ff */
[----:B------:R-:W-:Y:S01]  /*d390*/  LEA.HI.X.SX32 R33, R15, R2, 0x1, P2 ;  /* 0x000000020f217211 */ /* 0x000fe200010f0eff */
[----:B------:R-:W-:Y:S01]  /*d3a0*/  IMAD R15, R60, 0x2, R61 ;  /* 0x000000023c0f7824 */ /* 0x000fe200078e023d */
[----:B------:R-:W-:Y:S02]  /*d3b0*/  LEA R28, P5, R8, R0, 0x1 ;  /* 0x00000000081c7211 */ /* 0x000fe400078a08ff */
[----:B------:R-:W-:-:S02]  /*d3c0*/  LEA.HI.X.SX32 R31, R9, R2, 0x1, P3 ;  /* 0x00000002091f7211 */ /* 0x000fc400018f0eff */
[----:B------:R-:W-:Y:S02]  /*d3d0*/  LEA.HI.X.SX32 R29, R8, R2, 0x1, P5 ;  /* 0x00000002081d7211 */ /* 0x000fe400028f0eff */
[-C--:B------:R-:W-:Y:S02]  /*d3e0*/  LEA R20, P3, R11, R0.reuse, 0x1 ;  /* 0x000000000b147211 */ /* 0x080fe400078608ff */
[----:B------:R-:W-:Y:S02]  /*d3f0*/  LEA R10, P5, R3, R0, 0x1 ;  /* 0x00000000030a7211 */ /* 0x000fe400078a08ff */
[C---:B------:R-:W-:Y:S02]  /*d400*/  LEA R13, R60.reuse, R15, 0x1 ;  /* 0x0000000f3c0d7211 */ /* 0x040fe400078e08ff */
[-C--:B------:R-:W-:Y:S02]  /*d410*/  LEA.HI.X.SX32 R21, R11, R2.reuse, 0x1, P3 ;  /* 0x000000020b157211 */ /* 0x080fe400018f0eff */
[----:B------:R-:W-:Y:S01]  /*d420*/  LEA.HI.X.SX32 R11, R3, R2, 0x1, P5 ;  /* 0x00000002030b7211 */ /* 0x000fe200028f0eff */
[----:B------:R-:W-:Y:S01]  /*d430*/  IMAD R3, R60, 0x2, R13 ;  /* 0x000000023c037824 */ /* 0x000fe200078e020d */
[----:B------:R-:W-:-:S02]  /*d440*/  LEA R22, P2, R12, R0, 0x1 ;  /* 0x000000000c167211 */ /* 0x000fc400078408ff */
[----:B------:R-:W-:Y:S02]  /*d450*/  LEA R14, P3, R15, R0, 0x1 ;  /* 0x000000000f0e7211 */ /* 0x000fe400078608ff */
[----:B------:R-:W-:Y:S02]  /*d460*/  LEA.HI.X.SX32 R23, R12, R2, 0x1, P2 ;  /* 0x000000020c177211 */ /* 0x000fe400010f0eff */
[-C--:B------:R-:W-:Y:S02]  /*d470*/  LEA R8, P2, R61, R0.reuse, 0x1 ;  /* 0x000000003d087211 */ /* 0x080fe400078408ff */
[-C--:B------:R-:W-:Y:S02]  /*d480*/  LEA R12, P5, R13, R0.reuse, 0x1 ;  /* 0x000000000d0c7211 */ /* 0x080fe400078a08ff */
[----:B------:R-:W-:Y:S02]  /*d490*/  LEA R60, P6, R3, R0, 0x1 ;  /* 0x00000000033c7211 */ /* 0x000fe400078c08ff */
[----:B------:R-:W-:-:S02]  /*d4a0*/  PRMT R0, R7, 0x7632, R0 ;  /* 0x0000763207007816 */ /* 0x000fc40000000000 */
[----:B------:R-:W3:Y:S04]  /*d4b0*/  LDL.LU.64 R6, [R1+0x10] ;  /* 0x0000100001067983 */ /* 0x000ee80000300a00 */
[----:B--2---:R0:W-:Y:S04]  /*d4c0*/  STG.E.U16 desc[UR8][R16.64], R0 ;  /* 0x0000000010007986 */ /* 0x0041e8000c101508 */
[----:B0-----:R-:W2:Y:S04]  /*d4d0*/  LDL.LU.64 R16, [R1+0x298] ;  /* 0x0002980001107983 */ /* 0x001ea80000300a00 */
[----:B--2---:R0:W-:Y:S04]  /*d4e0*/  STG.E.U16 desc[UR8][R18.64], R16 ;  /* 0x0000001012007986 */ /* 0x0041e8000c101508 */
[----:B0-----:R-:W2:Y:S04]  /*d4f0*/  LDL.LU.64 R18, [R1+0x290] ;  /* 0x0002900001127983 */ /* 0x001ea80000300a00 */
[----:B--2---:R0:W-:Y:S04]  /*d500*/  STG.E.U16 desc[UR8][R18.64], R17 ;  /* 0x0000001112007986 */ /* 0x0041e8000c101508 */
[----:B0-----:R-:W2:Y:S01]  /*d510*/  LDL.LU.64 R18, [R1+0x288] ;  /* 0x0002880001127983 */ /* 0x001ea20000300a00 */
[----:B------:R-:W-:-:S03]  /*d520*/  PRMT R16, R16, 0x7632, R16 ;  /* 0x0000763210107816 */ /* 0x000fc60000000010 */
[----:B--2---:R0:W-:Y:S04]  /*d530*/  STG.E.U16 desc[UR8][R26.64], R18 ;  /* 0x000000121a007986 */ /* 0x0041e8000c101508 */
[----:B------:R1:W-:Y:S04]  /*d540*/  STG.E.U16 desc[UR8][R24.64], R19 ;  /* 0x0000001318007986 */ /* 0x0003e8000c101508 */
[----:B0-----:R-:W2:Y:S04]  /*d550*/  LDL.LU.64 R26, [R1+0x280] ;  /* 0x00028000011a7983 */ /* 0x001ea80000300a00 */
[----:B-1----:R-:W2:Y:S01]  /*d560*/  LDL.LU.64 R24, [R1+0x278] ;  /* 0x0002780001187983 */ /* 0x002ea20000300a00 */
[----:B------:R-:W-:-:S02]  /*d570*/  PRMT R17, R17, 0x7632, R17 ;  /* 0x0000763211117816 */ /* 0x000fc40000000011 */
[----:B------:R-:W-:Y:S02]  /*d580*/  PRMT R18, R18, 0x7632, R18 ;  /* 0x0000763212127816 */ /* 0x000fe40000000012 */
[----:B------:R-:W-:Y:S01]  /*d590*/  PRMT R0, R19, 0x7632, R0 ;  /* 0x0000763213007816 */ /* 0x000fe20000000000 */
[----:B--2---:R0:W-:Y:S04]  /*d5a0*/  STG.E.U16 desc[UR8][R24.64], R16 ;  /* 0x0000001018007986 */ /* 0x0041e8000c101508 */
[----:B0-----:R-:W2:Y:S04]  /*d5b0*/  LDL.LU.64 R24, [R1+0x270] ;  /* 0x0002700001187983 */ /* 0x001ea80000300a00 */
[----:B------:R0:W-:Y:S04]  /*d5c0*/  STG.E.U16 desc[UR8][R26.64], R17 ;  /* 0x000000111a007986 */ /* 0x0001e8000c101508 */
[----:B---3--:R-:W-:Y:S04]  /*d5d0*/  STG.E.U16 desc[UR8][R6.64], R18 ;  /* 0x0000001206007986 */ /* 0x008fe8000c101508 */
[----:B0-----:R-:W3:Y:S04]  /*d5e0*/  LDL.LU.64 R26, [R1+0x268] ;  /* 0x00026800011a7983 */ /* 0x001ee80000300a00 */
[----:B------:R-:W-:Y:S04]  /*d5f0*/  STG.E.U16 desc[UR8][R4.64], R0 ;  /* 0x0000000004007986 */ /* 0x000fe8000c101508 */
[----:B--2---:R0:W-:Y:S04]  /*d600*/  STG.E.U16 desc[UR8][R48.64], R24 ;  /* 0x0000001830007986 */ /* 0x0041e8000c101508 */
[----:B0-----:R-:W2:Y:S01]  /*d610*/  LDL.LU.64 R48, [R1+0x260] ;  /* 0x0002600001307983 */ /* 0x001ea20000300a00 */
[----:B------:R-:W-:-:S03]  /*d620*/  PRMT R24, R24, 0x7632, R24 ;  /* 0x0000763218187816 */ /* 0x000fc60000000018 */
[----:B------:R0:W-:Y:S01]  /*d630*/  STG.E.U16 desc[UR8][R54.64], R25 ;  /* 0x0000001936007986 */ /* 0x0001e2000c101508 */
[----:B---3--:R-:W-:-:S03]  /*d640*/  PRMT R0, R27, 0x7632, R0 ;  /* 0x000076321b007816 */ /* 0x008fc60000000000 */
[----:B----4-:R1:W-:Y:S04]  /*d650*/  STG.E.U16 desc[UR8][R52.64], R26 ;  /* 0x0000001a34007986 */ /* 0x0103e8000c101508 */
[----:B------:R3:W-:Y:S01]  /*d660*/  STG.E.U16 desc[UR8][R38.64], R27 ;  /* 0x0000001b26007986 */ /* 0x0007e2000c101508 */
[----:B0-----:R-:W-:-:S03]  /*d670*/  PRMT R25, R25, 0x7632, R25 ;  /* 0x0000763219197816 */ /* 0x001fc60000000019 */
[----:B------:R-:W4:Y:S01]  /*d680*/  LDL.LU.64 R54, [R1+0x70] ;  /* 0x0000700001367983 */ /* 0x000f220000300a00 */
[----:B-1----:R-:W-:-:S03]  /*d690*/  PRMT R26, R26, 0x7632, R26 ;  /* 0x000076321a1a7816 */ /* 0x002fc6000000001a */
[----:B------:R-:W4:Y:S04]  /*d6a0*/  LDL.LU.64 R52, [R1+0x78] ;  /* 0x0000780001347983 */ /* 0x000f280000300a00 */
[----:B---3--:R-:W3:Y:S04]  /*d6b0*/  LDL.LU.64 R38, [R1+0x38] ;  /* 0x0000380001267983 */ /* 0x008ee80000300a00 */
[----:B------:R0:W-:Y:S04]  /*d6c0*/  STG.E.U16 desc[UR8][R46.64], R24 ;  /* 0x000000182e007986 */ /* 0x0001e8000c101508 */
[----:B------:R1:W-:Y:S04]  /*d6d0*/  STG.E.U16 desc[UR8][R44.64], R25 ;  /* 0x000000192c007986 */ /* 0x0003e8000c101508 */
[----:B------:R1:W-:Y:S04]  /*d6e0*/  STG.E.U16 desc[UR8][R42.64], R26 ;  /* 0x0000001a2a007986 */ /* 0x0003e8000c101508 */
[----:B0-----:R-:W3:Y:S04]  /*d6f0*/  LDL.LU.64 R46, [R1+0x40] ;  /* 0x00004000012e7983 */ /* 0x001ee80000300a00 */
[----:B-1----:R-:W3:Y:S04]  /*d700*/  LDL.LU.64 R44, [R1+0x48] ;  /* 0x00004800012c7983 */ /* 0x002ee80000300a00 */
[----:B------:R-:W3:Y:S04]  /*d710*/  LDL.LU.64 R26, [R1+0x58] ;  /* 0x00005800011a7983 */ /* 0x000ee80000300a00 */
[----:B------:R-:W3:Y:S04]  /*d720*/  LDL.LU.64 R42, [R1+0x50] ;  /* 0x00005000012a7983 */ /* 0x000ee80000300a00 */
[----:B------:R0:W-:Y:S04]  /*d730*/  STG.E.U16 desc[UR8][R40.64], R0 ;  /* 0x0000000028007986 */ /* 0x0001e8000c101508 */
[----:B0-----:R-:W3:Y:S04]  /*d740*/  LDL.LU.64 R40, [R1+0x60] ;  /* 0x0000600001287983 */ /* 0x001ee80000300a00 */
[----:B--2---:R0:W-:Y:S04]  /*d750*/  STG.E.U16 desc[UR8][R36.64], R48 ;  /* 0x0000003024007986 */ /* 0x0041e8000c101508 */
[----:B------:R1:W-:Y:S04]  /*d760*/  STG.E.U16 desc[UR8][R50.64], R49 ;  /* 0x0000003132007986 */ /* 0x0003e8000c101508 */
[----:B0-----:R-:W2:Y:S04]  /*d770*/  LDL.LU.64 R36, [R1+0x68] ;  /* 0x0000680001247983 */ /* 0x001ea80000300a00 */
[----:B-1----:R-:W2:Y:S01]  /*d780*/  LDL.LU.64 R50, [R1+0x258] ;  /* 0x0002580001327983 */ /* 0x002ea20000300a00 */
[----:B------:R-:W-:-:S02]  /*d790*/  PRMT R48, R48, 0x7632, R48 ;  /* 0x0000763230307816 */ /* 0x000fc40000000030 */
[----:B------:R-:W-:Y:S01]  /*d7a0*/  PRMT R49, R49, 0x7632, R49 ;  /* 0x0000763231317816 */ /* 0x000fe20000000031 */
[----:B------:R-:W0:Y:S02]  /*d7b0*/  S2R R7, SR_TID.X ;  /* 0x0000000000077919 */ /* 0x000e240000002100 */
[----:B0-----:R-:W-:Y:S01]  /*d7c0*/  IMAD.SHL.U32 R7, R7, 0x10, RZ ;  /* 0x0000001007077824 */ /* 0x001fe200078e00ff */
[----:B--2---:R0:W-:Y:S04]  /*d7d0*/  STG.E.U16 desc[UR8][R56.64], R50 ;  /* 0x0000003238007986 */ /* 0x0041e8000c101508 */
[----:B------:R1:W-:Y:S04]  /*d7e0*/  STG.E.U16 desc[UR8][R58.64], R51 ;  /* 0x000000333a007986 */ /* 0x0003e8000c101508 */
[----:B----4-:R2:W-:Y:S04]  /*d7f0*/  STG.E.U16 desc[UR8][R52.64], R48 ;  /* 0x0000003034007986 */ /* 0x0105e8000c101508 */
[----:B0-----:R-:W4:Y:S04]  /*d800*/  LDL.LU.64 R56, [R1+0x250] ;  /* 0x0002500001387983 */ /* 0x001f280000300a00 */
[----:B-1----:R-:W4:Y:S04]  /*d810*/  LDL.LU.64 R58, [R1+0x248] ;  /* 0x00024800013a7983 */ /* 0x002f280000300a00 */
[----:B------:R0:W-:Y:S04]  /*d820*/  STG.E.U16 desc[UR8][R54.64], R49 ;  /* 0x0000003136007986 */ /* 0x0001e8000c101508 */
[----:B--2---:R-:W2:Y:S04]  /*d830*/  LDL.LU R53, [R1+0x204] ;  /* 0x0002040001357983 */ /* 0x004ea80000300800 */
[----:B0-----:R-:W2:Y:S04]  /*d840*/  LDL.LU R54, [R1+0x200] ;  /* 0x0002000001367983 */ /* 0x001ea80000300800 */
[----:B------:R-:W2:Y:S04]  /*d850*/  LDL.LU R55, [R1+0x20c] ;  /* 0x00020c0001377983 */ /* 0x000ea80000300800 */
[----:B------:R-:W2:Y:S01]  /*d860*/  LDL.LU R52, [R1+0x208] ;  /* 0x0002080001347983 */ /* 0x000ea20000300800 */
[----:B------:R-:W-:-:S06]  /*d870*/  LOP3.LUT R7, R7, 0x1ff0, RZ, 0xc0, !PT ;  /* 0x00001ff007077812 */ /* 0x000fcc00078ec0ff */
[----:B------:R-:W0:Y:S01]  /*d880*/  LDS.128 R4, [R7+UR6] ;  /* 0x0000000607047984 */ /* 0x000e220008000c00 */
[----:B------:R-:W-:Y:S02]  /*d890*/  PRMT R50, R50, 0x7632, R50 ;  /* 0x0000763232327816 */ /* 0x000fe40000000032 */
[----:B------:R-:W-:Y:S02]  /*d8a0*/  PRMT R0, R51, 0x7632, R0 ;  /* 0x0000763233007816 */ /* 0x000fe40000000000 */
[-C--:B------:R-:W-:Y:S01]  /*d8b0*/  LEA.HI.X.SX32 R9, R61, R2.reuse, 0x1, P2 ;  /* 0x000000023d097211 */ /* 0x080fe200010f0eff */
[----:B------:R-:W-:Y:S01]  /*d8c0*/  STG.E.U16 desc[UR8][R36.64], R50 ;  /* 0x0000003224007986 */ /* 0x000fe2000c101508 */
[-C--:B------:R-:W-:Y:S02]  /*d8d0*/  LEA.HI.X.SX32 R15, R15, R2.reuse, 0x1, P3 ;  /* 0x000000020f0f7211 */ /* 0x080fe400018f0eff */
[-C--:B------:R-:W-:Y:S01]  /*d8e0*/  LEA.HI.X.SX32 R13, R13, R2.reuse, 0x1, P5 ;  /* 0x000000020d0d7211 */ /* 0x080fe200028f0eff */
[----:B---3--:R-:W-:Y:S01]  /*d8f0*/  STG.E.U16 desc[UR8][R40.64], R0 ;  /* 0x0000000028007986 */ /* 0x008fe2000c101508 */
[----:B------:R-:W-:Y:S01]  /*d900*/  LEA.HI.X.SX32 R61, R3, R2, 0x1, P6 ;  /* 0x00000002033d7211 */ /* 0x000fe200030f0eff */
[----:B------:R-:W1:Y:S01]  /*d910*/  S2UR UR6, SR_CgaCtaId ;  /* 0x00000000000679c3 */ /* 0x000e620000008800 */
[----:B------:R-:W-:Y:S01]  /*d920*/  UMOV UR5, 0x400 ;  /* 0x0000040000057882 */ /* 0x000fe20000000000 */
[----:B0-----:R-:W-:-:S02]  /*d930*/  PRMT R19, R4, 0x7632, R19 ;  /* 0x0000763204137816 */ /* 0x001fc40000000013 */
[----:B------:R-:W-:Y:S01]  /*d940*/  PRMT R24, R7, 0x7632, R24 ;  /* 0x0000763207187816 */ /* 0x000fe20000000018 */
[----:B-1----:R-:W-:Y:S02]  /*d950*/  ULEA UR6, UR6, UR5, 0x18 ;  /* 0x0000000506067291 */ /* 0x002fe4000f8ec0ff */
[----:B------:R-:W-:-:S04]  /*d960*/  UIMAD UR4, UR7, UR4, URZ ;  /* 0x00000004070472a4 */ /* 0x000fc8000f8e02ff */
[----:B------:R-:W-:Y:S02]  /*d970*/  USHF.L.U32 UR7, UR4, 0x2, URZ ;  /* 0x0000000204077899 */ /* 0x000fe400080006ff */
[----:B------:R-:W-:Y:S01]  /*d980*/  UIMAD.WIDE UR4, UR4, 0x4, URZ ;  /* 0x00000004040478a5 */ /* 0x000fe2000f8e02ff */
[----:B----4-:R-:W-:Y:S01]  /*d990*/  PRMT R2, R56, 0x7632, R2 ;  /* 0x0000763238027816 */ /* 0x010fe20000000002 */
[----:B------:R-:W-:Y:S04]  /*d9a0*/  STG.E.U16 desc[UR8][R26.64], R56 ;  /* 0x000000381a007986 */ /* 0x000fe8000c101508 */
[----:B------:R-:W-:Y:S01]  /*d9b0*/  STG.E.U16 desc[UR8][R42.64], R57 ;  /* 0x000000392a007986 */ /* 0x000fe2000c101508 */
[----:B------:R-:W-:-:S03]  /*d9c0*/  PRMT R17, R57, 0x7632, R17 ;  /* 0x0000763239117816 */ /* 0x000fc60000000011 */
[----:B------:R-:W-:Y:S01]  /*d9d0*/  STG.E.U16 desc[UR8][R44.64], R58 ;  /* 0x0000003a2c007986 */ /* 0x000fe2000c101508 */
[----:B------:R-:W-:-:S03]  /*d9e0*/  PRMT R3, R58, 0x7632, R3 ;  /* 0x000076323a037816 */ /* 0x000fc60000000003 */
[----:B------:R-:W-:Y:S01]  /*d9f0*/  STG.E.U16 desc[UR8][R46.64], R59 ;  /* 0x0000003b2e007986 */ /* 0x000fe2000c101508 */
[----:B------:R-:W-:-:S03]  /*da00*/  PRMT R18, R59, 0x7632, R18 ;  /* 0x000076323b127816 */ /* 0x000fc60000000012 */
[----:B------:R2:W-:Y:S04]  /*da10*/  STG.E.U16 desc[UR8][R38.64], R2 ;  /* 0x0000000226007986 */ /* 0x0005e8000c101508 */
[----:B------:R0:W-:Y:S01]  /*da20*/  STG.E.U16 desc[UR8][R34.64], R17 ;  /* 0x0000001122007986 */ /* 0x0001e2000c101508 */
[----:B--2---:R-:W-:Y:S02]  /*da30*/  FSEL R2, R54, -INF , P4 ;  /* 0xff80000036027808 */ /* 0x004fe40002000000 */
[----:B------:R-:W1:Y:S01]  /*da40*/  S2R R54, SR_TID.X ;  /* 0x0000000000367919 */ /* 0x000e620000002100 */
[----:B------:R-:W-:Y:S01]  /*da50*/  FSEL R0, R53, -INF , P1 ;  /* 0xff80000035007808 */ /* 0x000fe20000800000 */
[----:B0-----:R-:W0:Y:S01]  /*da60*/  LDC.64 R16, c[0x0][0x3a0] ;  /* 0x0000e800ff107b82 */ /* 0x001e220000000a00 */
[----:B------:R-:W-:Y:S04]  /*da70*/  STG.E.U16 desc[UR8][R32.64], R3 ;  /* 0x0000000320007986 */ /* 0x000fe8000c101508 */
[----:B------:R-:W-:Y:S04]  /*da80*/  STG.E.U16 desc[UR8][R30.64], R18 ;  /* 0x000000121e007986 */ /* 0x000fe8000c101508 */
[----:B------:R-:W-:Y:S04]  /*da90*/  STG.E.U16 desc[UR8][R28.64], R4 ;  /* 0x000000041c007986 */ /* 0x000fe8000c101508 */
[----:B------:R2:W-:Y:S04]  /*daa0*/  STG.E.U16 desc[UR8][R22.64], R5 ;  /* 0x0000000516007986 */ /* 0x0005e8000c101508 */
[----:B------:R3:W-:Y:S04]  /*dab0*/  STG.E.U16 desc[UR8][R20.64], R6 ;  /* 0x0000000614007986 */ /* 0x0007e8000c101508 */
[----:B------:R4:W-:Y:S01]  /*dac0*/  STG.E.U16 desc[UR8][R10.64], R7 ;  /* 0x000000070a007986 */ /* 0x0009e2000c101508 */
[----:B--2---:R-:W-:-:S02]  /*dad0*/  PRMT R23, R6, 0x7632, R23 ;  /* 0x0000763206177816 */ /* 0x004fc40000000017 */
[----:B---3--:R-:W-:Y:S01]  /*dae0*/  PRMT R21, R5, 0x7632, R21 ;  /* 0x0000763205157816 */ /* 0x008fe20000000015 */
[----:B------:R4:W-:Y:S04]  /*daf0*/  STG.E.U16 desc[UR8][R8.64], R19 ;  /* 0x0000001308007986 */ /* 0x0009e8000c101508 */
[----:B------:R4:W-:Y:S01]  /*db00*/  STG.E.U16 desc[UR8][R14.64], R21 ;  /* 0x000000150e007986 */ /* 0x0009e2000c101508 */
[----:B------:R-:W-:-:S03]  /*db10*/  FFMA R4, R0, 0.69314718246459960938, R55 ;  /* 0x3f31721800047823 */ /* 0x000fc60000000037 */
[----:B------:R4:W-:Y:S04]  /*db20*/  STG.E.U16 desc[UR8][R12.64], R23 ;  /* 0x000000170c007986 */ /* 0x0009e8000c101508 */
[----:B------:R4:W-:Y:S01]  /*db30*/  STG.E.U16 desc[UR8][R60.64], R24 ;  /* 0x000000183c007986 */ /* 0x0009e2000c101508 */
[----:B------:R-:W2:Y:S01]  /*db40*/  S2R R55, SR_TID.X ;  /* 0x0000000000377919 */ /* 0x000ea20000002100 */
[----:B------:R-:W2:Y:S01]  /*db50*/  S2R R53, SR_CTAID.X ;  /* 0x0000000000357919 */ /* 0x000ea20000002500 */
[----:B-1----:R-:W-:Y:S02]  /*db60*/  IMAD.SHL.U32 R6, R54, 0x2, RZ ;  /* 0x0000000236067824 */ /* 0x002fe400078e00ff */
[----:B------:R-:W-:-:S03]  /*db70*/  FFMA R5, R2, 0.69314718246459960938, R52 ;  /* 0x3f31721802057823 */ /* 0x000fc60000000034 */
[----:B------:R-:W-:Y:S01]  /*db80*/  LOP3.LUT R6, R6, 0x3f8, RZ, 0xc0, !PT ;  /* 0x000003f806067812 */ /* 0x000fe200078ec0ff */
[----:B------:R-:W-:Y:S06]  /*db90*/  BAR.SYNC.DEFER_BLOCKING 0x0 ;  /* 0x0000000000007b1d */ /* 0x000fec0000010000 */
[----:B------:R4:W-:Y:S01]  /*dba0*/  STS.64 [R6+UR6], R4 ;  /* 0x0000000406007988 */ /* 0x0009e20008000a06 */
[----:B--2---:R-:W-:-:S05]  /*dbb0*/  PRMT R55, R55, 0x6540, R53 ;  /* 0x0000654037377816 */ /* 0x004fca0000000035 */
[C---:B------:R-:W-:Y:S02]  /*dbc0*/  IMAD.SHL.U32 R3, R55.reuse, 0x4, RZ ;  /* 0x0000000437037824 */ /* 0x040fe400078e00ff */
[----:B------:R-:W-:Y:S01]  /*dbd0*/  IMAD.HI R0, R55, 0x4, RZ ;  /* 0x0000000437007827 */ /* 0x000fe200078e02ff */
[----:B------:R-:W-:Y:S02]  /*dbe0*/  BAR.SYNC.DEFER_BLOCKING 0x0 ;  /* 0x0000000000007b1d */ /* 0x000fe40000010000 */
[----:B0-----:R-:W-:-:S04]  /*dbf0*/  IADD3 R2, P1, P2, R3, UR7, R16 ;  /* 0x0000000703027c10 */ /* 0x001fc8000fa3e010 */
[----:B------:R-:W-:Y:S01]  /*dc00*/  IADD3.X R3, PT, PT, R0, UR5, R17, P1, P2 ;  /* 0x0000000500037c10 */ /* 0x000fe20008fe4411 */
[----:B----4-:R-:W-:Y:S08]  /*dc10*/  @P0 EXIT ;  /* 0x000000000000094d */ /* 0x010ff00003800000 */
[----:B------:R-:W2:Y:S04]  /*dc20*/  LDL.LU R55, [R1+0xf8] ;  /* 0x0000f80001377983 */ /* 0x000ea80000300800 */
[----:B--2---:R-:W0:Y:S04]  /*dc30*/  LDS R5, [R55] ;  /* 0x0000000037057984 */ /* 0x004e280000000800 */
[----:B0-----:R-:W-:Y:S01]  /*dc40*/  STG.E desc[UR8][R2.64], R5 ;  /* 0x0000000502007986 */ /* 0x001fe2000c101908 */
[----:B------:R-:W-:Y:S05]  /*dc50*/  EXIT ;  /* 0x000000000000794d */ /* 0x000fea0003800000 */
.L_x_2:
[----:B------:R-:W-:-:S00]  /*dc60*/  BRA `(.L_x_2) ;  /* 0xfffffffc00fc7947 */ /* 0x000fc0000383ffff */
[----:B------:R-:W-:-:S00]  /*dc70*/  NOP ;  /* 0x0000000000007918 */ /* 0x000fc00000000000 */
        /* <DEDUP_REMOVED lines=8> */
.L_x_3:


//--------------------- .nv.global.init           --------------------------
	.section	.nv.global.init,"aw",@progbits
.nv.global.init:
	.type		_$_str,@object
	.size		_$_str,(.L_0 - _$_str)
_$_str:
        /*0000*/ 	.byte	0x5f, 0x5f, 0x43, 0x55, 0x44, 0x41, 0x5f, 0x46, 0x54, 0x5a, 0x00
.L_0:


//--------------------- .nv.shared.attn_fwd       --------------------------
	.section	.nv.shared.attn_fwd,"aw",@nobits
	.sectionflags	@""
	.align	16
	.zero		1024


//--------------------- .nv.shared.reserved.0     --------------------------
	.section	.nv.shared.reserved.0,"aw",@nobits
	.weak		__nv_reservedSMEM_offset_0_alias
	.size		__nv_reservedSMEM_offset_0_alias, 0, 64
	.other		__nv_reservedSMEM_offset_0_alias,@"STO_CUDA_RESERVED_SHARED STV_DEFAULT"
__nv_reservedSMEM_offset_0_alias:
	.zero		0
	.zero		64


//--------------------- .nv.constant0.attn_fwd    --------------------------
	.section	.nv.constant0.attn_fwd,"a",@progbits
	.sectionflags	@""
	.align	4
.nv.constant0.attn_fwd:
	.zero		1032


//--------------------- SYMBOLS --------------------------

	.type		.nv.reservedSmem.offset0,@object
	.size		.nv.reservedSmem.offset0,0x4
	.type		.nv.reservedSmem.cap,@object
	.size		.nv.reservedSmem.cap,0x4
